// auto-generated by cutlass_sweep.gemm — config: {"arch": "sm_100", "cluster_m": 2, "cluster_n": 1, "dtype": "bf16", "dtype_b": "bf16", "layout": "nt", "stages": 0, "tile_k": 128, "tile_m": 256, "tile_n": 64}
#include "cutlass/cutlass.h"
#include "cutlass/gemm/collective/collective_builder.hpp"
#include "cutlass/gemm/device/gemm_universal_adapter.h"
#include "cutlass/gemm/kernel/gemm_universal.hpp"
#include "cutlass/epilogue/collective/collective_builder.hpp"

using ElemA = cutlass::bfloat16_t;
using ElemB = cutlass::bfloat16_t;
using ElemCD = cutlass::bfloat16_t;
using Acc  = float;
using TileShape    = cute::Shape<cute::_256, cute::_64, cute::_128>;
using ClusterShape = cute::Shape<cute::_2, cute::_1, cute::_1>;

using CollectiveEpilogue = typename cutlass::epilogue::collective::CollectiveBuilder<
    cutlass::arch::Sm100, cutlass::arch::OpClassTensorOp,
    TileShape, ClusterShape,
    cutlass::epilogue::collective::EpilogueTileAuto,
    Acc, Acc,
    ElemCD, cutlass::layout::RowMajor, 128 / cutlass::sizeof_bits<ElemCD>::value,
    ElemCD, cutlass::layout::RowMajor, 128 / cutlass::sizeof_bits<ElemCD>::value,
    cutlass::epilogue::collective::EpilogueScheduleAuto
  >::CollectiveOp;

using CollectiveMainloop = typename cutlass::gemm::collective::CollectiveBuilder<
    cutlass::arch::Sm100, cutlass::arch::OpClassTensorOp,
    ElemA, cutlass::layout::RowMajor, 128 / cutlass::sizeof_bits<ElemA>::value,
    ElemB, cutlass::layout::ColumnMajor, 128 / cutlass::sizeof_bits<ElemB>::value,
    Acc,
    TileShape, ClusterShape,
    cutlass::gemm::collective::StageCountAutoCarveout<static_cast<int>(sizeof(typename CollectiveEpilogue::SharedStorage))>,
    cutlass::gemm::collective::KernelScheduleAuto
  >::CollectiveOp;

using GemmKernel = cutlass::gemm::kernel::GemmUniversal<
    cute::Shape<int,int,int,int>,
    CollectiveMainloop,
    CollectiveEpilogue
>;
using Gemm = cutlass::gemm::device::GemmUniversalAdapter<GemmKernel>;

// Force the device kernel symbol into the cubin without needing a host main.
auto* _anchor = &cutlass::device_kernel<GemmKernel>;


// ===== COMPILED SASS (sm_100a) =====

	.target	sm_100a

	.elftype	@"ET_EXEC"


//--------------------- .note.nv.tkinfo           --------------------------
	.section	.note.nv.tkinfo,"",@"SHT_NOTE"
	.sectionflags	@"SHF_NOTE_NV_TKINFO"
	.tkinfo
        /*0018*/ 	.word	0x00000002
        /*0030*/ 	.string	""
        /*0030*/ 	.string	"ptxas"
        /*0030*/ 	.string	"Cuda compilation tools, release 13.0, V13.0.88"
        /*0030*/ 	.string	"Build cuda_13.0.r13.0/compiler.36424714_0"
        /*0030*/ 	.string	"-arch sm_100a -m 64 "



//--------------------- .note.nv.cuinfo           --------------------------
	.section	.note.nv.cuinfo,"",@"SHT_NOTE"
	.sectionflags	@"SHF_NOTE_NV_CUINFO"
        /*0018*/ 	.short	0x0002
        /*001a*/ 	.short	0x0064
        /*001c*/ 	.short	0x0082
	.zero		2


//--------------------- .nv.info                  --------------------------
	.section	.nv.info,"",@"SHT_CUDA_INFO"
	.align	4


	//----- nvinfo : EIATTR_REGCOUNT
	.align		4
        /*0000*/ 	.byte	0x04, 0x2f
        /*0002*/ 	.short	(.L_19 - .L_18)
	.align		4
.L_18:
        /*0004*/ 	.word	index@(_ZN7cutlass13device_kernelINS_4gemm6kernel13GemmUniversalIN4cute5tupleIJiiiiEEENS1_10collective13CollectiveMmaINS1_35MainloopSm100TmaUmmaWarpSpecializedILi5ELi2ELi4ENS5_IJNS4_1CILi2EEENSA_ILi1EEESC_EEEEENS5_IJNSA_ILi256EEENSA_ILi64EEENSA_ILi128EEEEEENS_10bfloat16_tENS5_IJlSC_lEEESJ_SK_NS4_8TiledMMAINS4_8MMA_AtomIJNS4_26SM100_MMA_F16BF16_2x1SM_SSISJ_SJ_fLi256ELi64ELNS4_4UMMA5MajorE0ELSP_0ELNSO_7ScaleInE0ELSQ_0EEEEEENS4_6LayoutINS5_IJSC_SC_SC_EEENS5_IJNSA_ILi0EEESV_SV_EEEEENS5_IJNS4_10UnderscoreESY_SY_EEEEENS4_18SM100_TMA_2SM_LOADENS4_14ComposedLayoutINS4_7SwizzleILi3ELi4ELi3EEENS4_18smem_ptr_flag_bitsILi16EEENST_INS5_IJNSA_ILi8EEESG_EEENS5_IJSG_SC_EEEEEEEvNS4_8identityES11_S1B_vS1C_EENS_8epilogue10collective18CollectiveEpilogueINS1E_23Sm100TmaWarpSpecializedILi3ELi2ELi32ELb1ELb0EEEJNS5_IJSH_SG_SH_EEENS5_IJNST_ISH_SC_EENST_INSA_ILi32EEESC_EEEEESJ_SK_SJ_SK_NS1E_6fusion15FusionCallbacksIS1I_NS1O_17LinearCombinationISJ_fSJ_fLNS_15FloatRoundStyleE2EEES1J_S1N_JEEENS4_5SM1004TMEM4LOAD26SM100_TMEM_LOAD_32dp32b32xENS4_13SM90_TMA_LOADENS12_INS13_ILi2ELi4ELi3EEES16_NST_INS5_IJS17_S1L_EEENS5_IJS1L_SC_EEEEEEENS4_39AutoVectorizingCopyWithAssumedAlignmentILi128EEENS4_14SM90_TMA_STOREES23_S25_S25_EEEvvEEEEvNT_6ParamsE)
        /*0008*/ 	.word	0x00000072


	//----- nvinfo : EIATTR_FRAME_SIZE
	.align		4
.L_19:
        /*000c*/ 	.byte	0x04, 0x11
        /*000e*/ 	.short	(.L_21 - .L_20)
	.align		4
.L_20:
        /*0010*/ 	.word	index@($__internal_2_$__cuda_sm10x_tcgen05_guardrail_trap_unallocated_columns_being_dealloced)
        /*0014*/ 	.word	0x00000000


	//----- nvinfo : EIATTR_FRAME_SIZE
	.align		4
.L_21:
        /*0018*/ 	.byte	0x04, 0x11
        /*001a*/ 	.short	(.L_23 - .L_22)
	.align		4
.L_22:
        /*001c*/ 	.word	index@($__internal_1_$__cuda_sm10x_tcgen05_guardrail_trap_phase_invalid_during_alloc)
        /*0020*/ 	.word	0x00000000


	//----- nvinfo : EIATTR_FRAME_SIZE
	.align		4
.L_23:
        /*0024*/ 	.byte	0x04, 0x11
        /*0026*/ 	.short	(.L_25 - .L_24)
	.align		4
.L_24:
        /*0028*/ 	.word	index@($__internal_0_$__cuda_sm10x_tcgen05_guardrail_trap_col_being_dealloced_not_returned_by_alloc)
        /*002c*/ 	.word	0x00000000


	//----- nvinfo : EIATTR_FRAME_SIZE
	.align		4
.L_25:
        /*0030*/ 	.byte	0x04, 0x11
        /*0032*/ 	.short	(.L_27 - .L_26)
	.align		4
.L_26:
        /*0034*/ 	.word	index@(_ZN7cutlass13device_kernelINS_4gemm6kernel13GemmUniversalIN4cute5tupleIJiiiiEEENS1_10collective13CollectiveMmaINS1_35MainloopSm100TmaUmmaWarpSpecializedILi5ELi2ELi4ENS5_IJNS4_1CILi2EEENSA_ILi1EEESC_EEEEENS5_IJNSA_ILi256EEENSA_ILi64EEENSA_ILi128EEEEEENS_10bfloat16_tENS5_IJlSC_lEEESJ_SK_NS4_8TiledMMAINS4_8MMA_AtomIJNS4_26SM100_MMA_F16BF16_2x1SM_SSISJ_SJ_fLi256ELi64ELNS4_4UMMA5MajorE0ELSP_0ELNSO_7ScaleInE0ELSQ_0EEEEEENS4_6LayoutINS5_IJSC_SC_SC_EEENS5_IJNSA_ILi0EEESV_SV_EEEEENS5_IJNS4_10UnderscoreESY_SY_EEEEENS4_18SM100_TMA_2SM_LOADENS4_14ComposedLayoutINS4_7SwizzleILi3ELi4ELi3EEENS4_18smem_ptr_flag_bitsILi16EEENST_INS5_IJNSA_ILi8EEESG_EEENS5_IJSG_SC_EEEEEEEvNS4_8identityES11_S1B_vS1C_EENS_8epilogue10collective18CollectiveEpilogueINS1E_23Sm100TmaWarpSpecializedILi3ELi2ELi32ELb1ELb0EEEJNS5_IJSH_SG_SH_EEENS5_IJNST_ISH_SC_EENST_INSA_ILi32EEESC_EEEEESJ_SK_SJ_SK_NS1E_6fusion15FusionCallbacksIS1I_NS1O_17LinearCombinationISJ_fSJ_fLNS_15FloatRoundStyleE2EEES1J_S1N_JEEENS4_5SM1004TMEM4LOAD26SM100_TMEM_LOAD_32dp32b32xENS4_13SM90_TMA_LOADENS12_INS13_ILi2ELi4ELi3EEES16_NST_INS5_IJS17_S1L_EEENS5_IJS1L_SC_EEEEEEENS4_39AutoVectorizingCopyWithAssumedAlignmentILi128EEENS4_14SM90_TMA_STOREES23_S25_S25_EEEvvEEEEvNT_6ParamsE)
        /*0038*/ 	.word	0x00000000


	//----- nvinfo : EIATTR_MIN_STACK_SIZE
	.align		4
.L_27:
        /*003c*/ 	.byte	0x04, 0x12
        /*003e*/ 	.short	(.L_29 - .L_28)
	.align		4
.L_28:
        /*0040*/ 	.word	index@(_ZN7cutlass13device_kernelINS_4gemm6kernel13GemmUniversalIN4cute5tupleIJiiiiEEENS1_10collective13CollectiveMmaINS1_35MainloopSm100TmaUmmaWarpSpecializedILi5ELi2ELi4ENS5_IJNS4_1CILi2EEENSA_ILi1EEESC_EEEEENS5_IJNSA_ILi256EEENSA_ILi64EEENSA_ILi128EEEEEENS_10bfloat16_tENS5_IJlSC_lEEESJ_SK_NS4_8TiledMMAINS4_8MMA_AtomIJNS4_26SM100_MMA_F16BF16_2x1SM_SSISJ_SJ_fLi256ELi64ELNS4_4UMMA5MajorE0ELSP_0ELNSO_7ScaleInE0ELSQ_0EEEEEENS4_6LayoutINS5_IJSC_SC_SC_EEENS5_IJNSA_ILi0EEESV_SV_EEEEENS5_IJNS4_10UnderscoreESY_SY_EEEEENS4_18SM100_TMA_2SM_LOADENS4_14ComposedLayoutINS4_7SwizzleILi3ELi4ELi3EEENS4_18smem_ptr_flag_bitsILi16EEENST_INS5_IJNSA_ILi8EEESG_EEENS5_IJSG_SC_EEEEEEEvNS4_8identityES11_S1B_vS1C_EENS_8epilogue10collective18CollectiveEpilogueINS1E_23Sm100TmaWarpSpecializedILi3ELi2ELi32ELb1ELb0EEEJNS5_IJSH_SG_SH_EEENS5_IJNST_ISH_SC_EENST_INSA_ILi32EEESC_EEEEESJ_SK_SJ_SK_NS1E_6fusion15FusionCallbacksIS1I_NS1O_17LinearCombinationISJ_fSJ_fLNS_15FloatRoundStyleE2EEES1J_S1N_JEEENS4_5SM1004TMEM4LOAD26SM100_TMEM_LOAD_32dp32b32xENS4_13SM90_TMA_LOADENS12_INS13_ILi2ELi4ELi3EEES16_NST_INS5_IJS17_S1L_EEENS5_IJS1L_SC_EEEEEEENS4_39AutoVectorizingCopyWithAssumedAlignmentILi128EEENS4_14SM90_TMA_STOREES23_S25_S25_EEEvvEEEEvNT_6ParamsE)
        /*0044*/ 	.word	0x00000000
.L_29:


//--------------------- .nv.compat                --------------------------
	.section	.nv.compat,"",@"SHT_CUDA_COMPAT_INFO"
	.align	4
        /*0000*/ 	.byte	0x02, 0x09, 0x01, 0x00, 0x02, 0x02, 0x02, 0x00, 0x02, 0x05, 0x05, 0x00, 0x03, 0x07, 0x01, 0x01
        /*0010*/ 	.byte	0x02, 0x03, 0x01, 0x00, 0x02, 0x06, 0x01, 0x00, 0x04, 0x0b, 0x08, 0x00, 0x09, 0x00, 0x00, 0x00
        /*0020*/ 	.byte	0x00, 0x00, 0x00, 0x00


//--------------------- .nv.info._ZN7cutlass13device_kernelINS_4gemm6kernel13GemmUniversalIN4cute5tupleIJiiiiEEENS1_10collective13CollectiveMmaINS1_35MainloopSm100TmaUmmaWarpSpecializedILi5ELi2ELi4ENS5_IJNS4_1CILi2EEENSA_ILi1EEESC_EEEEENS5_IJNSA_ILi256EEENSA_ILi64EEENSA_ILi128EEEEEENS_10bfloat16_tENS5_IJlSC_lEEESJ_SK_NS4_8TiledMMAINS4_8MMA_AtomIJNS4_26SM100_MMA_F16BF16_2x1SM_SSISJ_SJ_fLi256ELi64ELNS4_4UMMA5MajorE0ELSP_0ELNSO_7ScaleInE0ELSQ_0EEEEEENS4_6LayoutINS5_IJSC_SC_SC_EEENS5_IJNSA_ILi0EEESV_SV_EEEEENS5_IJNS4_10UnderscoreESY_SY_EEEEENS4_18SM100_TMA_2SM_LOADENS4_14ComposedLayoutINS4_7SwizzleILi3ELi4ELi3EEENS4_18smem_ptr_flag_bitsILi16EEENST_INS5_IJNSA_ILi8EEESG_EEENS5_IJSG_SC_EEEEEEEvNS4_8identityES11_S1B_vS1C_EENS_8epilogue10collective18CollectiveEpilogueINS1E_23Sm100TmaWarpSpecializedILi3ELi2ELi32ELb1ELb0EEEJNS5_IJSH_SG_SH_EEENS5_IJNST_ISH_SC_EENST_INSA_ILi32EEESC_EEEEESJ_SK_SJ_SK_NS1E_6fusion15FusionCallbacksIS1I_NS1O_17LinearCombinationISJ_fSJ_fLNS_15FloatRoundStyleE2EEES1J_S1N_JEEENS4_5SM1004TMEM4LOAD26SM100_TMEM_LOAD_32dp32b32xENS4_13SM90_TMA_LOADENS12_INS13_ILi2ELi4ELi3EEES16_NST_INS5_IJS17_S1L_EEENS5_IJS1L_SC_EEEEEEENS4_39AutoVectorizingCopyWithAssumedAlignmentILi128EEENS4_14SM90_TMA_STOREES23_S25_S25_EEEvvEEEEvNT_6ParamsE --------------------------
	.section	.nv.info._ZN7cutlass13device_kernelINS_4gemm6kernel13GemmUniversalIN4cute5tupleIJiiiiEEENS1_10collective13CollectiveMmaINS1_35MainloopSm100TmaUmmaWarpSpecializedILi5ELi2ELi4ENS5_IJNS4_1CILi2EEENSA_ILi1EEESC_EEEEENS5_IJNSA_ILi256EEENSA_ILi64EEENSA_ILi128EEEEEENS_10bfloat16_tENS5_IJlSC_lEEESJ_SK_NS4_8TiledMMAINS4_8MMA_AtomIJNS4_26SM100_MMA_F16BF16_2x1SM_SSISJ_SJ_fLi256ELi64ELNS4_4UMMA5MajorE0ELSP_0ELNSO_7ScaleInE0ELSQ_0EEEEEENS4_6LayoutINS5_IJSC_SC_SC_EEENS5_IJNSA_ILi0EEESV_SV_EEEEENS5_IJNS4_10UnderscoreESY_SY_EEEEENS4_18SM100_TMA_2SM_LOADENS4_14ComposedLayoutINS4_7SwizzleILi3ELi4ELi3EEENS4_18smem_ptr_flag_bitsILi16EEENST_INS5_IJNSA_ILi8EEESG_EEENS5_IJSG_SC_EEEEEEEvNS4_8identityES11_S1B_vS1C_EENS_8epilogue10collective18CollectiveEpilogueINS1E_23Sm100TmaWarpSpecializedILi3ELi2ELi32ELb1ELb0EEEJNS5_IJSH_SG_SH_EEENS5_IJNST_ISH_SC_EENST_INSA_ILi32EEESC_EEEEESJ_SK_SJ_SK_NS1E_6fusion15FusionCallbacksIS1I_NS1O_17LinearCombinationISJ_fSJ_fLNS_15FloatRoundStyleE2EEES1J_S1N_JEEENS4_5SM1004TMEM4LOAD26SM100_TMEM_LOAD_32dp32b32xENS4_13SM90_TMA_LOADENS12_INS13_ILi2ELi4ELi3EEES16_NST_INS5_IJS17_S1L_EEENS5_IJS1L_SC_EEEEEEENS4_39AutoVectorizingCopyWithAssumedAlignmentILi128EEENS4_14SM90_TMA_STOREES23_S25_S25_EEEvvEEEEvNT_6ParamsE,"",@"SHT_CUDA_INFO"
	.sectionflags	@""
	.align	4


	//----- nvinfo : EIATTR_CUDA_API_VERSION
	.align		4
        /*0000*/ 	.byte	0x04, 0x37
        /*0002*/ 	.short	(.L_31 - .L_30)
.L_30:
        /*0004*/ 	.word	0x00000082


	//----- nvinfo : EIATTR_KPARAM_INFO
	.align		4
.L_31:
        /*0008*/ 	.byte	0x04, 0x17
        /*000a*/ 	.short	(.L_33 - .L_32)
.L_32:
        /*000c*/ 	.word	0x00000000
        /*0010*/ 	.short	0x0000
        /*0012*/ 	.short	0x0000
        /*0014*/ 	.byte	0x00, 0xf0, 0x01, 0x20


	//----- nvinfo : EIATTR_AT_ENTRY_FRAGMENTS
	.align		4
.L_33:
        /*0018*/ 	.byte	0x04, 0x4f
        /*001a*/ 	.short	(.L_35 - .L_34)


	//   ....[0]....
.L_34:
        /*001c*/ 	.word	0x00000007


	//----- nvinfo : EIATTR_RESERVED_SMEM_USED
	.align		4
.L_35:
        /*0020*/ 	.byte	0x01, 0x41
	.zero		2


	//----- nvinfo : EIATTR_SPARSE_MMA_MASK
	.align		4
        /*0024*/ 	.byte	0x03, 0x50
        /*0026*/ 	.short	0x0000


	//----- nvinfo : EIATTR_TCGEN05_2CTA_USED
	.align		4
        /*0028*/ 	.byte	0x01, 0x52
	.zero		2


	//----- nvinfo : EIATTR_MAXREG_COUNT
	.align		4
        /*002c*/ 	.byte	0x03, 0x1b
        /*002e*/ 	.short	0x00ff


	//----- nvinfo : EIATTR_NUM_BARRIERS
	.align		4
        /*0030*/ 	.byte	0x02, 0x4c
        /*0032*/ 	.byte	0x07
	.zero		1


	//----- nvinfo : EIATTR_EXTERNS
	.align		4
        /*0034*/ 	.byte	0x04, 0x0f
        /*0036*/ 	.short	(.L_37 - .L_36)


	//   ....[0]....
	.align		4
.L_36:
        /*0038*/ 	.word	index@(__assertfail)


	//----- nvinfo : EIATTR_MERCURY_ISA_VERSION
	.align		4
.L_37:
        /*003c*/ 	.byte	0x03, 0x5f
        /*003e*/ 	.short	0x0101


	//----- nvinfo : EIATTR_INT_WARP_WIDE_INSTR_OFFSETS
	.align		4
        /*0040*/ 	.byte	0x04, 0x31
        /*0042*/ 	.short	(.L_39 - .L_38)


	//   ....[0]....
.L_38:
        /*0044*/ 	.word	0x00000d10


	//   ....[1]....
        /*0048*/ 	.word	0x00000db0


	//   ....[2]....
        /*004c*/ 	.word	0x00002270


	//   ....[3]....
        /*0050*/ 	.word	0x00004390


	//   ....[4]....
        /*0054*/ 	.word	0x000043c0


	//   ....[5]....
        /*0058*/ 	.word	0x00004410


	//   ....[6]....
        /*005c*/ 	.word	0x00004d00


	//   ....[7]....
        /*0060*/ 	.word	0x00004d20


	//   ....[8]....
        /*0064*/ 	.word	0x00004ff0


	//   ....[9]....
        /*0068*/ 	.word	0x00005120


	//----- nvinfo : EIATTR_COOP_GROUP_MASK_REGIDS
	.align		4
.L_39:
        /*006c*/ 	.byte	0x04, 0x29
        /*006e*/ 	.short	(.L_41 - .L_40)


	//   ....[0]....
.L_40:
        /*0070*/ 	.word	0xffffffff


	//   ....[1]....
        /*0074*/ 	.word	0xffffffff


	//   ....[2]....
        /*0078*/ 	.word	0xffffffff


	//   ....[3]....
        /*007c*/ 	.word	0xffffffff


	//   ....[4]....
        /*0080*/ 	.word	0xffffffff


	//   ....[5]....
        /*0084*/ 	.word	0xffffffff


	//   ....[6]....
        /*0088*/ 	.word	0xffffffff


	//   ....[7]....
        /*008c*/ 	.word	0xffffffff


	//   ....[8]....
        /*0090*/ 	.word	0xffffffff


	//   ....[9]....
        /*0094*/ 	.word	0xffffffff


	//   ....[10]....
        /*0098*/ 	.word	0xffffffff


	//   ....[11]....
        /*009c*/ 	.word	0xffffffff


	//   ....[12]....
        /*00a0*/ 	.word	0xffffffff


	//   ....[13]....
        /*00a4*/ 	.word	0xffffffff


	//----- nvinfo : EIATTR_COOP_GROUP_INSTR_OFFSETS
	.align		4
.L_41:
        /*00a8*/ 	.byte	0x04, 0x28
        /*00aa*/ 	.short	(.L_43 - .L_42)


	//   ....[0]....
.L_42:
        /*00ac*/ 	.word	0x000000c0


	//   ....[1]....
        /*00b0*/ 	.word	0x00000500


	//   ....[2]....
        /*00b4*/ 	.word	0x000006a0


	//   ....[3]....
        /*00b8*/ 	.word	0x00000810


	//   ....[4]....
        /*00bc*/ 	.word	0x00000900


	//   ....[5]....
        /*00c0*/ 	.word	0x00000a60


	//   ....[6]....
        /*00c4*/ 	.word	0x00000bf0


	//   ....[7]....
        /*00c8*/ 	.word	0x00000e30


	//   ....[8]....
        /*00cc*/ 	.word	0x00002150


	//   ....[9]....
        /*00d0*/ 	.word	0x00002fc0


	//   ....[10]....
        /*00d4*/ 	.word	0x00003490


	//   ....[11]....
        /*00d8*/ 	.word	0x000034c0


	//   ....[12]....
        /*00dc*/ 	.word	0x000042a0


	//   ....[13]....
        /*00e0*/ 	.word	0x000044b0


	//----- nvinfo : EIATTR_VRC_CTA_INIT_COUNT
	.align		4
.L_43:
        /*00e4*/ 	.byte	0x02, 0x4a
        /*00e6*/ 	.byte	0x80
	.zero		1


	//----- nvinfo : EIATTR_SYSCALL_OFFSETS
	.align		4
        /*00e8*/ 	.byte	0x04, 0x46
        /*00ea*/ 	.short	(.L_45 - .L_44)


	//   ....[0]....
.L_44:
        /*00ec*/ 	.word	0x00005cd0


	//   ....[1]....
        /*00f0*/ 	.word	0x00005dc0


	//   ....[2]....
        /*00f4*/ 	.word	0x00006600


	//   ....[3]....
        /*00f8*/ 	.word	0x000072b0


	//----- nvinfo : EIATTR_MBARRIER_INSTR_OFFSETS
	.align		4
.L_45:
        /*00fc*/ 	.byte	0x04, 0x39
        /*00fe*/ 	.short	(.L_47 - .L_46)


	//   ....[0]....
.L_46:
        /*0100*/ 	.word	0x000005f0
        /*0104*/ 	.word	0x000000ff
        /*0108*/ 	.word	0x00000000
        /*010c*/ 	.short	0x0100
        /*010e*/ 	.byte	0x08
	.zero		1


	//   ....[1]....
        /*0110*/ 	.word	0x00000600
        /*0114*/ 	.word	0x000000ff
        /*0118*/ 	.word	0x00000028
        /*011c*/ 	.short	0x0100
        /*011e*/ 	.byte	0x08
	.zero		1


	//   ....[2]....
        /*0120*/ 	.word	0x00000610
        /*0124*/ 	.word	0x000000ff
        /*0128*/ 	.word	0x00000008
        /*012c*/ 	.short	0x0100
        /*012e*/ 	.byte	0x08
	.zero		1


	//   ....[3]....
        /*0130*/ 	.word	0x00000620
        /*0134*/ 	.word	0x000000ff
        /*0138*/ 	.word	0x00000030
        /*013c*/ 	.short	0x0100
        /*013e*/ 	.byte	0x08
	.zero		1


	//   ....[4]....
        /*0140*/ 	.word	0x00000630
        /*0144*/ 	.word	0x000000ff
        /*0148*/ 	.word	0x00000010
        /*014c*/ 	.short	0x0100
        /*014e*/ 	.byte	0x08
	.zero		1


	//   ....[5]....
        /*0150*/ 	.word	0x00000640
        /*0154*/ 	.word	0x000000ff
        /*0158*/ 	.word	0x00000038
        /*015c*/ 	.short	0x0100
        /*015e*/ 	.byte	0x08
	.zero		1


	//   ....[6]....
        /*0160*/ 	.word	0x00000650
        /*0164*/ 	.word	0x000000ff
        /*0168*/ 	.word	0x00000018
        /*016c*/ 	.short	0x0100
        /*016e*/ 	.byte	0x08
	.zero		1


	//   ....[7]....
        /*0170*/ 	.word	0x00000660
        /*0174*/ 	.word	0x000000ff
        /*0178*/ 	.word	0x00000040
        /*017c*/ 	.short	0x0100
        /*017e*/ 	.byte	0x08
	.zero		1


	//   ....[8]....
        /*0180*/ 	.word	0x00000670
        /*0184*/ 	.word	0x000000ff
        /*0188*/ 	.word	0x00000020
        /*018c*/ 	.short	0x0100
        /*018e*/ 	.byte	0x08
	.zero		1


	//   ....[9]....
        /*0190*/ 	.word	0x00000680
        /*0194*/ 	.word	0x000000ff
        /*0198*/ 	.word	0x00000048
        /*019c*/ 	.short	0x0100
        /*019e*/ 	.byte	0x08
	.zero		1


	//   ....[10]....
        /*01a0*/ 	.word	0x000007a0
        /*01a4*/ 	.word	0x000000ff
        /*01a8*/ 	.word	0x00000050
        /*01ac*/ 	.short	0x0100
        /*01ae*/ 	.byte	0x09
	.zero		1


	//   ....[11]....
        /*01b0*/ 	.word	0x000007b0
        /*01b4*/ 	.word	0x000000ff
        /*01b8*/ 	.word	0x00000068
        /*01bc*/ 	.short	0x0100
        /*01be*/ 	.byte	0x09
	.zero		1


	//   ....[12]....
        /*01c0*/ 	.word	0x000007c0
        /*01c4*/ 	.word	0x000000ff
        /*01c8*/ 	.word	0x00000058
        /*01cc*/ 	.short	0x0100
        /*01ce*/ 	.byte	0x09
	.zero		1


	//   ....[13]....
        /*01d0*/ 	.word	0x000007d0
        /*01d4*/ 	.word	0x000000ff
        /*01d8*/ 	.word	0x00000070
        /*01dc*/ 	.short	0x0100
        /*01de*/ 	.byte	0x09
	.zero		1


	//   ....[14]....
        /*01e0*/ 	.word	0x000007e0
        /*01e4*/ 	.word	0x000000ff
        /*01e8*/ 	.word	0x00000060
        /*01ec*/ 	.short	0x0100
        /*01ee*/ 	.byte	0x09
	.zero		1


	//   ....[15]....
        /*01f0*/ 	.word	0x000007f0
        /*01f4*/ 	.word	0x000000ff
        /*01f8*/ 	.word	0x00000078
        /*01fc*/ 	.short	0x0100
        /*01fe*/ 	.byte	0x09
	.zero		1


	//   ....[16]....
        /*0200*/ 	.word	0x000008d0
        /*0204*/ 	.word	0x000000ff
        /*0208*/ 	.word	0x00000080
        /*020c*/ 	.short	0x0100
        /*020e*/ 	.byte	0x08
	.zero		1


	//   ....[17]....
        /*0210*/ 	.word	0x000008e0
        /*0214*/ 	.word	0x000000ff
        /*0218*/ 	.word	0x00000088
        /*021c*/ 	.short	0x0100
        /*021e*/ 	.byte	0x08
	.zero		1


	//   ....[18]....
        /*0220*/ 	.word	0x00000a10
        /*0224*/ 	.word	0x000000ff
        /*0228*/ 	.word	0x00000090
        /*022c*/ 	.short	0x0100
        /*022e*/ 	.byte	0x08
	.zero		1


	//   ....[19]....
        /*0230*/ 	.word	0x00000a20
        /*0234*/ 	.word	0x000000ff
        /*0238*/ 	.word	0x000000a0
        /*023c*/ 	.short	0x0100
        /*023e*/ 	.byte	0x08
	.zero		1


	//   ....[20]....
        /*0240*/ 	.word	0x00000a30
        /*0244*/ 	.word	0x000000ff
        /*0248*/ 	.word	0x00000098
        /*024c*/ 	.short	0x0100
        /*024e*/ 	.byte	0x08
	.zero		1


	//   ....[21]....
        /*0250*/ 	.word	0x00000a40
        /*0254*/ 	.word	0x000000ff
        /*0258*/ 	.word	0x000000a8
        /*025c*/ 	.short	0x0100
        /*025e*/ 	.byte	0x08
	.zero		1


	//   ....[22]....
        /*0260*/ 	.word	0x00000b60
        /*0264*/ 	.word	0x000000ff
        /*0268*/ 	.word	0x000000b0
        /*026c*/ 	.short	0x0100
        /*026e*/ 	.byte	0x09
	.zero		1


	//   ....[23]....
        /*0270*/ 	.word	0x00000b70
        /*0274*/ 	.word	0x000000ff
        /*0278*/ 	.word	0x000000d0
        /*027c*/ 	.short	0x0100
        /*027e*/ 	.byte	0x09
	.zero		1


	//   ....[24]....
        /*0280*/ 	.word	0x00000b80
        /*0284*/ 	.word	0x000000ff
        /*0288*/ 	.word	0x000000b8
        /*028c*/ 	.short	0x0100
        /*028e*/ 	.byte	0x09
	.zero		1


	//   ....[25]....
        /*0290*/ 	.word	0x00000b90
        /*0294*/ 	.word	0x000000ff
        /*0298*/ 	.word	0x000000d8
        /*029c*/ 	.short	0x0100
        /*029e*/ 	.byte	0x09
	.zero		1


	//   ....[26]....
        /*02a0*/ 	.word	0x00000ba0
        /*02a4*/ 	.word	0x000000ff
        /*02a8*/ 	.word	0x000000c0
        /*02ac*/ 	.short	0x0100
        /*02ae*/ 	.byte	0x09
	.zero		1


	//   ....[27]....
        /*02b0*/ 	.word	0x00000bb0
        /*02b4*/ 	.word	0x000000ff
        /*02b8*/ 	.word	0x000000e0
        /*02bc*/ 	.short	0x0100
        /*02be*/ 	.byte	0x09
	.zero		1


	//   ....[28]....
        /*02c0*/ 	.word	0x00000bc0
        /*02c4*/ 	.word	0x000000ff
        /*02c8*/ 	.word	0x000000c8
        /*02cc*/ 	.short	0x0100
        /*02ce*/ 	.byte	0x09
	.zero		1


	//   ....[29]....
        /*02d0*/ 	.word	0x00000bd0
        /*02d4*/ 	.word	0x000000ff
        /*02d8*/ 	.word	0x000000e8
        /*02dc*/ 	.short	0x0100
        /*02de*/ 	.byte	0x09
	.zero		1


	//   ....[30]....
        /*02e0*/ 	.word	0x00000cc0
        /*02e4*/ 	.word	0x000000ff
        /*02e8*/ 	.word	0x000000f0
        /*02ec*/ 	.short	0x0100
        /*02ee*/ 	.byte	0x08
	.zero		1


	//   ....[31]....
        /*02f0*/ 	.word	0x00000cd0
        /*02f4*/ 	.word	0x000000ff
        /*02f8*/ 	.word	0x00000100
        /*02fc*/ 	.short	0x0100
        /*02fe*/ 	.byte	0x08
	.zero		1


	//   ....[32]....
        /*0300*/ 	.word	0x00000ce0
        /*0304*/ 	.word	0x000000ff
        /*0308*/ 	.word	0x000000f8
        /*030c*/ 	.short	0x0100
        /*030e*/ 	.byte	0x08
	.zero		1


	//   ....[33]....
        /*0310*/ 	.word	0x00000cf0
        /*0314*/ 	.word	0x000000ff
        /*0318*/ 	.word	0x00000108
        /*031c*/ 	.short	0x0100
        /*031e*/ 	.byte	0x08
	.zero		1


	//   ....[34]....
        /*0320*/ 	.word	0x00000de0
        /*0324*/ 	.word	0x000000ff
        /*0328*/ 	.word	0x00000110
        /*032c*/ 	.short	0x0100
        /*032e*/ 	.byte	0x06
	.zero		1


	//   ....[35]....
        /*0330*/ 	.word	0x000017f0
        /*0334*/ 	.word	0x00000002
        /*0338*/ 	.word	0x00000100
        /*033c*/ 	.short	0x010a
        /*033e*/ 	.byte	0xff
	.zero		1


	//   ....[36]....
        /*0340*/ 	.word	0x00001820
        /*0344*/ 	.word	0x00000002
        /*0348*/ 	.word	0x000000f0
        /*034c*/ 	.short	0x0101
        /*034e*/ 	.byte	0xff
	.zero		1


	//   ....[37]....
        /*0350*/ 	.word	0x000018f0
        /*0354*/ 	.word	0x000000ff
        /*0358*/ 	.word	0x00000028
        /*035c*/ 	.short	0x010a
        /*035e*/ 	.byte	0x08
	.zero		1


	//   ....[38]....
        /*0360*/ 	.word	0x000019f0
        /*0364*/ 	.word	0x000000ff
        /*0368*/ 	.word	0x00000028
        /*036c*/ 	.short	0x010a
        /*036e*/ 	.byte	0x21
	.zero		1


	//   ....[39]....
        /*0370*/ 	.word	0x00001ba0
        /*0374*/ 	.word	0x000000ff
        /*0378*/ 	.word	0x00000028
        /*037c*/ 	.short	0x010a
        /*037e*/ 	.byte	0x08
	.zero		1


	//   ....[40]....
        /*0380*/ 	.word	0x00001d60
        /*0384*/ 	.word	0x000000ff
        /*0388*/ 	.word	0x00000088
        /*038c*/ 	.short	0x0101
        /*038e*/ 	.byte	0x04
	.zero		1


	//   ....[41]....
        /*0390*/ 	.word	0x00001d80
        /*0394*/ 	.word	0x000000ff
        /*0398*/ 	.word	0x00000028
        /*039c*/ 	.short	0x010a
        /*039e*/ 	.byte	0x08
	.zero		1


	//   ....[42]....
        /*03a0*/ 	.word	0x00001e00
        /*03a4*/ 	.word	0x000000ff
        /*03a8*/ 	.word	0x00000028
        /*03ac*/ 	.short	0x010a
        /*03ae*/ 	.byte	0x21
	.zero		1


	//   ....[43]....
        /*03b0*/ 	.word	0x00001f90
        /*03b4*/ 	.word	0x000000ff
        /*03b8*/ 	.word	0x00000028
        /*03bc*/ 	.short	0x010a
        /*03be*/ 	.byte	0x08
	.zero		1


	//   ....[44]....
        /*03c0*/ 	.word	0x00002180
        /*03c4*/ 	.word	0x00000002
        /*03c8*/ 	.word	0x00000090
        /*03cc*/ 	.short	0x010a
        /*03ce*/ 	.byte	0xff
	.zero		1


	//   ....[45]....
        /*03d0*/ 	.word	0x00002240
        /*03d4*/ 	.word	0x00000002
        /*03d8*/ 	.word	0x00000000
        /*03dc*/ 	.short	0x0101
        /*03de*/ 	.byte	0xff
	.zero		1


	//   ....[46]....
        /*03e0*/ 	.word	0x000027a0
        /*03e4*/ 	.word	0x000000ff
        /*03e8*/ 	.word	0x00000000
        /*03ec*/ 	.short	0x010a
        /*03ee*/ 	.byte	0x05
	.zero		1


	//   ....[47]....
        /*03f0*/ 	.word	0x00002830
        /*03f4*/ 	.word	0x000000ff
        /*03f8*/ 	.word	0x00000000
        /*03fc*/ 	.short	0x010a
        /*03fe*/ 	.byte	0x05
	.zero		1


	//   ....[48]....
        /*0400*/ 	.word	0x000028c0
        /*0404*/ 	.word	0x000000ff
        /*0408*/ 	.word	0x00000000
        /*040c*/ 	.short	0x010a
        /*040e*/ 	.byte	0x05
	.zero		1


	//   ....[49]....
        /*0410*/ 	.word	0x00002950
        /*0414*/ 	.word	0x000000ff
        /*0418*/ 	.word	0x00000000
        /*041c*/ 	.short	0x010a
        /*041e*/ 	.byte	0x05
	.zero		1


	//   ....[50]....
        /*0420*/ 	.word	0x000029f0
        /*0424*/ 	.word	0x00000000
        /*0428*/ 	.word	0x00000000
        /*042c*/ 	.short	0x010a
        /*042e*/ 	.byte	0xff
	.zero		1


	//   ....[51]....
        /*0430*/ 	.word	0x00002b20
        /*0434*/ 	.word	0x00000000
        /*0438*/ 	.word	0x000000f0
        /*043c*/ 	.short	0x010a
        /*043e*/ 	.byte	0xff
	.zero		1


	//   ....[52]....
        /*0440*/ 	.word	0x00002b90
        /*0444*/ 	.word	0x00000000
        /*0448*/ 	.word	0x00000000
        /*044c*/ 	.short	0x0101
        /*044e*/ 	.byte	0xff
	.zero		1


	//   ....[53]....
        /*0450*/ 	.word	0x00002bb0
        /*0454*/ 	.word	0x000000ff
        /*0458*/ 	.word	0x000000a0
        /*045c*/ 	.short	0x010a
        /*045e*/ 	.byte	0x05
	.zero		1


	//   ....[54]....
        /*0460*/ 	.word	0x00002cd0
        /*0464*/ 	.word	0x00000000
        /*0468*/ 	.word	0x00000090
        /*046c*/ 	.short	0x010a
        /*046e*/ 	.byte	0xff
	.zero		1


	//   ....[55]....
        /*0470*/ 	.word	0x00002dd0
        /*0474*/ 	.word	0x00000000
        /*0478*/ 	.word	0x00000000
        /*047c*/ 	.short	0x0101
        /*047e*/ 	.byte	0xff
	.zero		1


	//   ....[56]....
        /*0480*/ 	.word	0x00002e60
        /*0484*/ 	.word	0x000000ff
        /*0488*/ 	.word	0x000000a0
        /*048c*/ 	.short	0x0106
        /*048e*/ 	.byte	0x05
	.zero		1


	//   ....[57]....
        /*0490*/ 	.word	0x00002e80
        /*0494*/ 	.word	0x000000ff
        /*0498*/ 	.word	0x000000a0
        /*049c*/ 	.short	0x010a
        /*049e*/ 	.byte	0x05
	.zero		1


	//   ....[58]....
        /*04a0*/ 	.word	0x00002f10
        /*04a4*/ 	.word	0x000000ff
        /*04a8*/ 	.word	0x000000a0
        /*04ac*/ 	.short	0x0106
        /*04ae*/ 	.byte	0x04
	.zero		1


	//   ....[59]....
        /*04b0*/ 	.word	0x00002f50
        /*04b4*/ 	.word	0x00000000
        /*04b8*/ 	.word	0x000000a0
        /*04bc*/ 	.short	0x010a
        /*04be*/ 	.byte	0xff
	.zero		1


	//   ....[60]....
        /*04c0*/ 	.word	0x00003190
        /*04c4*/ 	.word	0x000000ff
        /*04c8*/ 	.word	0x00000008
        /*04cc*/ 	.short	0x010a
        /*04ce*/ 	.byte	0x06
	.zero		1


	//   ....[61]....
        /*04d0*/ 	.word	0x000031b0
        /*04d4*/ 	.word	0x000000ff
        /*04d8*/ 	.word	0x00000008
        /*04dc*/ 	.short	0x010a
        /*04de*/ 	.byte	0x06
	.zero		1


	//   ....[62]....
        /*04e0*/ 	.word	0x00003340
        /*04e4*/ 	.word	0x000000ff
        /*04e8*/ 	.word	0x00000008
        /*04ec*/ 	.short	0x010a
        /*04ee*/ 	.byte	0x06
	.zero		1


	//   ....[63]....
        /*04f0*/ 	.word	0x00003360
        /*04f4*/ 	.word	0x000000ff
        /*04f8*/ 	.word	0x00000008
        /*04fc*/ 	.short	0x010a
        /*04fe*/ 	.byte	0x06
	.zero		1


	//   ....[64]....
        /*0500*/ 	.word	0x00003420
        /*0504*/ 	.word	0x000000ff
        /*0508*/ 	.word	0x00000000
        /*050c*/ 	.short	0x0101
        /*050e*/ 	.byte	0x07
	.zero		1


	//   ....[65]....
        /*0510*/ 	.word	0x000037e0
        /*0514*/ 	.word	0x00000000
        /*0518*/ 	.word	0x00000090
        /*051c*/ 	.short	0x010a
        /*051e*/ 	.byte	0xff
	.zero		1


	//   ....[66]....
        /*0520*/ 	.word	0x000038a0
        /*0524*/ 	.word	0x00000000
        /*0528*/ 	.word	0x00000000
        /*052c*/ 	.short	0x0101
        /*052e*/ 	.byte	0xff
	.zero		1


	//   ....[67]....
        /*0530*/ 	.word	0x00003950
        /*0534*/ 	.word	0x000000ff
        /*0538*/ 	.word	0x00000000
        /*053c*/ 	.short	0x010a
        /*053e*/ 	.byte	0x09
	.zero		1


	//   ....[68]....
        /*0540*/ 	.word	0x00003970
        /*0544*/ 	.word	0x000000ff
        /*0548*/ 	.word	0x000000d0
        /*054c*/ 	.short	0x010a
        /*054e*/ 	.byte	0x08
	.zero		1


	//   ....[69]....
        /*0550*/ 	.word	0x00003a20
        /*0554*/ 	.word	0x000000ff
        /*0558*/ 	.word	0x00000000
        /*055c*/ 	.short	0x010a
        /*055e*/ 	.byte	0x0e
	.zero		1


	//   ....[70]....
        /*0560*/ 	.word	0x00003b50
        /*0564*/ 	.word	0x000000ff
        /*0568*/ 	.word	0x00000000
        /*056c*/ 	.short	0x010a
        /*056e*/ 	.byte	0x26
	.zero		1


	//   ....[71]....
        /*0570*/ 	.word	0x00003f90
        /*0574*/ 	.word	0x000000ff
        /*0578*/ 	.word	0x00000000
        /*057c*/ 	.short	0x010a
        /*057e*/ 	.byte	0x08
	.zero		1


	//   ....[72]....
        /*0580*/ 	.word	0x00004020
        /*0584*/ 	.word	0x000000ff
        /*0588*/ 	.word	0x00000000
        /*058c*/ 	.short	0x010a
        /*058e*/ 	.byte	0x08
	.zero		1


	//   ....[73]....
        /*0590*/ 	.word	0x000040b0
        /*0594*/ 	.word	0x000000ff
        /*0598*/ 	.word	0x00000000
        /*059c*/ 	.short	0x010a
        /*059e*/ 	.byte	0x08
	.zero		1


	//   ....[74]....
        /*05a0*/ 	.word	0x00004150
        /*05a4*/ 	.word	0x00000000
        /*05a8*/ 	.word	0x00000000
        /*05ac*/ 	.short	0x010a
        /*05ae*/ 	.byte	0xff
	.zero		1


	//   ....[75]....
        /*05b0*/ 	.word	0x00004190
        /*05b4*/ 	.word	0x00000000
        /*05b8*/ 	.word	0x00000000
        /*05bc*/ 	.short	0x010a
        /*05be*/ 	.byte	0xff
	.zero		1


	//   ....[76]....
        /*05c0*/ 	.word	0x00004200
        /*05c4*/ 	.word	0x000000ff
        /*05c8*/ 	.word	0x00000000
        /*05cc*/ 	.short	0x0101
        /*05ce*/ 	.byte	0x05
	.zero		1


	//   ....[77]....
        /*05d0*/ 	.word	0x00004240
        /*05d4*/ 	.word	0x000000ff
        /*05d8*/ 	.word	0x00000110
        /*05dc*/ 	.short	0x010a
        /*05de*/ 	.byte	0x07
	.zero		1


	//   ....[78]....
        /*05e0*/ 	.word	0x00004290
        /*05e4*/ 	.word	0x000000ff
        /*05e8*/ 	.word	0x00000000
        /*05ec*/ 	.short	0x0101
        /*05ee*/ 	.byte	0x05
	.zero		1


	//   ....[79]....
        /*05f0*/ 	.word	0x000046a0
        /*05f4*/ 	.word	0x00000000
        /*05f8*/ 	.word	0x00000090
        /*05fc*/ 	.short	0x010a
        /*05fe*/ 	.byte	0xff
	.zero		1


	//   ....[80]....
        /*0600*/ 	.word	0x00004760
        /*0604*/ 	.word	0x00000000
        /*0608*/ 	.word	0x00000000
        /*060c*/ 	.short	0x0101
        /*060e*/ 	.byte	0xff
	.zero		1


	//   ....[81]....
        /*0610*/ 	.word	0x00004a80
        /*0614*/ 	.word	0x000000ff
        /*0618*/ 	.word	0x00000088
        /*061c*/ 	.short	0x010a
        /*061e*/ 	.byte	0x06
	.zero		1


	//   ....[82]....
        /*0620*/ 	.word	0x00004ca0
        /*0624*/ 	.word	0x000000ff
        /*0628*/ 	.word	0x00000068
        /*062c*/ 	.short	0x010a
        /*062e*/ 	.byte	0x0f
	.zero		1


	//   ....[83]....
        /*0630*/ 	.word	0x00004ea0
        /*0634*/ 	.word	0x000000ff
        /*0638*/ 	.word	0x00000050
        /*063c*/ 	.short	0x010b
        /*063e*/ 	.byte	0x0f
	.zero		1


	//   ....[84]....
        /*0640*/ 	.word	0x00004ef0
        /*0644*/ 	.word	0x000000ff
        /*0648*/ 	.word	0x00000000
        /*064c*/ 	.short	0x0101
        /*064e*/ 	.byte	0x10
	.zero		1


	//   ....[85]....
        /*0650*/ 	.word	0x00004f30
        /*0654*/ 	.word	0x000000ff
        /*0658*/ 	.word	0x00000068
        /*065c*/ 	.short	0x010a
        /*065e*/ 	.byte	0x0d
	.zero		1


	//   ....[86]....
        /*0660*/ 	.word	0x00005170
        /*0664*/ 	.word	0x000000ff
        /*0668*/ 	.word	0x00000050
        /*066c*/ 	.short	0x010b
        /*066e*/ 	.byte	0x0d
	.zero		1


	//   ....[87]....
        /*0670*/ 	.word	0x000051e0
        /*0674*/ 	.word	0x000000ff
        /*0678*/ 	.word	0x00000000
        /*067c*/ 	.short	0x0101
        /*067e*/ 	.byte	0x0f
	.zero		1


	//   ....[88]....
        /*0680*/ 	.word	0x00005230
        /*0684*/ 	.word	0x000000ff
        /*0688*/ 	.word	0x00000000
        /*068c*/ 	.short	0x010a
        /*068e*/ 	.byte	0x04
	.zero		1


	//   ....[89]....
        /*0690*/ 	.word	0x000052c0
        /*0694*/ 	.word	0x000000ff
        /*0698*/ 	.word	0x00000000
        /*069c*/ 	.short	0x010a
        /*069e*/ 	.byte	0x04
	.zero		1


	//   ....[90]....
        /*06a0*/ 	.word	0x00005360
        /*06a4*/ 	.word	0x00000000
        /*06a8*/ 	.word	0x00000000
        /*06ac*/ 	.short	0x010a
        /*06ae*/ 	.byte	0xff
	.zero		1


	//   ....[91]....
        /*06b0*/ 	.word	0x000056a0
        /*06b4*/ 	.word	0x00000000
        /*06b8*/ 	.word	0x00000090
        /*06bc*/ 	.short	0x010a
        /*06be*/ 	.byte	0xff
	.zero		1


	//   ....[92]....
        /*06c0*/ 	.word	0x000057b0
        /*06c4*/ 	.word	0x00000000
        /*06c8*/ 	.word	0x00000000
        /*06cc*/ 	.short	0x0101
        /*06ce*/ 	.byte	0xff
	.zero		1


	//   ....[93]....
        /*06d0*/ 	.word	0x00006250
        /*06d4*/ 	.word	0x00000000
        /*06d8*/ 	.word	0x00000050
        /*06dc*/ 	.short	0x010a
        /*06de*/ 	.byte	0xff
	.zero		1


	//   ....[94]....
        /*06e0*/ 	.word	0x000062c0
        /*06e4*/ 	.word	0x0000006a
        /*06e8*/ 	.word	0x000000b0
        /*06ec*/ 	.short	0x010a
        /*06ee*/ 	.byte	0xff
	.zero		1


	//   ....[95]....
        /*06f0*/ 	.word	0x000063b0
        /*06f4*/ 	.word	0x00000000
        /*06f8*/ 	.word	0x00000050
        /*06fc*/ 	.short	0x010a
        /*06fe*/ 	.byte	0xff
	.zero		1


	//   ....[96]....
        /*0700*/ 	.word	0x000064e0
        /*0704*/ 	.word	0x0000006a
        /*0708*/ 	.word	0x000000b0
        /*070c*/ 	.short	0x010a
        /*070e*/ 	.byte	0xff
	.zero		1


	//   ....[97]....
        /*0710*/ 	.word	0x00006ff0
        /*0714*/ 	.word	0x00000000
        /*0718*/ 	.word	0x00000000
        /*071c*/ 	.short	0x0101
        /*071e*/ 	.byte	0xff
	.zero		1


	//   ....[98]....
        /*0720*/ 	.word	0x00007000
        /*0724*/ 	.word	0x00000002
        /*0728*/ 	.word	0x00000050
        /*072c*/ 	.short	0x010a
        /*072e*/ 	.byte	0xff
	.zero		1


	//   ....[99]....
        /*0730*/ 	.word	0x000070d0
        /*0734*/ 	.word	0x00000002
        /*0738*/ 	.word	0x00000050
        /*073c*/ 	.short	0x010a
        /*073e*/ 	.byte	0xff
	.zero		1


	//   ....[100]....
        /*0740*/ 	.word	0x00007550
        /*0744*/ 	.word	0x0000006a
        /*0748*/ 	.word	0x00000000
        /*074c*/ 	.short	0x0101
        /*074e*/ 	.byte	0xff
	.zero		1


	//   ....[101]....
        /*0750*/ 	.word	0x00007d60
        /*0754*/ 	.word	0x00000000
        /*0758*/ 	.word	0x00000000
        /*075c*/ 	.short	0x0101
        /*075e*/ 	.byte	0xff
	.zero		1


	//   ....[102]....
        /*0760*/ 	.word	0x00007fd0
        /*0764*/ 	.word	0x000000ff
        /*0768*/ 	.word	0x00000000
        /*076c*/ 	.short	0x0101
        /*076e*/ 	.byte	0x04
	.zero		1


	//   ....[103]....
        /*0770*/ 	.word	0x00007ff0
        /*0774*/ 	.word	0x00000002
        /*0778*/ 	.word	0x00000100
        /*077c*/ 	.short	0x010a
        /*077e*/ 	.byte	0xff
	.zero		1


	//   ....[104]....
        /*0780*/ 	.word	0x00008050
        /*0784*/ 	.word	0x00000002
        /*0788*/ 	.word	0x00000028
        /*078c*/ 	.short	0x010a
        /*078e*/ 	.byte	0xff
	.zero		1


	//   ....[105]....
        /*0790*/ 	.word	0x000080b0
        /*0794*/ 	.word	0x00000002
        /*0798*/ 	.word	0x00000028
        /*079c*/ 	.short	0x010a
        /*079e*/ 	.byte	0xff
	.zero		1


	//   ....[106]....
        /*07a0*/ 	.word	0x00008100
        /*07a4*/ 	.word	0x00000002
        /*07a8*/ 	.word	0x00000090
        /*07ac*/ 	.short	0x010a
        /*07ae*/ 	.byte	0xff
	.zero		1


	//   ....[107]....
        /*07b0*/ 	.word	0x00008160
        /*07b4*/ 	.word	0x00000000
        /*07b8*/ 	.word	0x00000000
        /*07bc*/ 	.short	0x010a
        /*07be*/ 	.byte	0xff
	.zero		1


	//   ....[108]....
        /*07c0*/ 	.word	0x000081c0
        /*07c4*/ 	.word	0x00000000
        /*07c8*/ 	.word	0x00000000
        /*07cc*/ 	.short	0x010a
        /*07ce*/ 	.byte	0xff
	.zero		1


	//   ....[109]....
        /*07d0*/ 	.word	0x00008220
        /*07d4*/ 	.word	0x00000000
        /*07d8*/ 	.word	0x00000000
        /*07dc*/ 	.short	0x010a
        /*07de*/ 	.byte	0xff
	.zero		1


	//   ....[110]....
        /*07e0*/ 	.word	0x00008280
        /*07e4*/ 	.word	0x00000000
        /*07e8*/ 	.word	0x00000000
        /*07ec*/ 	.short	0x010a
        /*07ee*/ 	.byte	0xff
	.zero		1


	//   ....[111]....
        /*07f0*/ 	.word	0x000082d0
        /*07f4*/ 	.word	0x00000000
        /*07f8*/ 	.word	0x000000f0
        /*07fc*/ 	.short	0x010a
        /*07fe*/ 	.byte	0xff
	.zero		1


	//   ....[112]....
        /*0800*/ 	.word	0x00008330
        /*0804*/ 	.word	0x00000000
        /*0808*/ 	.word	0x000000a0
        /*080c*/ 	.short	0x010a
        /*080e*/ 	.byte	0xff
	.zero		1


	//   ....[113]....
        /*0810*/ 	.word	0x00008380
        /*0814*/ 	.word	0x00000000
        /*0818*/ 	.word	0x00000090
        /*081c*/ 	.short	0x010a
        /*081e*/ 	.byte	0xff
	.zero		1


	//   ....[114]....
        /*0820*/ 	.word	0x000083e0
        /*0824*/ 	.word	0x00000000
        /*0828*/ 	.word	0x000000a0
        /*082c*/ 	.short	0x010a
        /*082e*/ 	.byte	0xff
	.zero		1


	//   ....[115]....
        /*0830*/ 	.word	0x00008440
        /*0834*/ 	.word	0x00000004
        /*0838*/ 	.word	0x00000008
        /*083c*/ 	.short	0x010a
        /*083e*/ 	.byte	0xff
	.zero		1


	//   ....[116]....
        /*0840*/ 	.word	0x00008520
        /*0844*/ 	.word	0x00000002
        /*0848*/ 	.word	0x00000008
        /*084c*/ 	.short	0x010a
        /*084e*/ 	.byte	0xff
	.zero		1


	//   ....[117]....
        /*0850*/ 	.word	0x00008570
        /*0854*/ 	.word	0x00000000
        /*0858*/ 	.word	0x00000090
        /*085c*/ 	.short	0x010a
        /*085e*/ 	.byte	0xff
	.zero		1


	//   ....[118]....
        /*0860*/ 	.word	0x000085d0
        /*0864*/ 	.word	0x00000000
        /*0868*/ 	.word	0x000000d0
        /*086c*/ 	.short	0x010a
        /*086e*/ 	.byte	0xff
	.zero		1


	//   ....[119]....
        /*0870*/ 	.word	0x00008630
        /*0874*/ 	.word	0x00000000
        /*0878*/ 	.word	0x00000000
        /*087c*/ 	.short	0x010a
        /*087e*/ 	.byte	0xff
	.zero		1


	//   ....[120]....
        /*0880*/ 	.word	0x00008690
        /*0884*/ 	.word	0x00000000
        /*0888*/ 	.word	0x00000000
        /*088c*/ 	.short	0x010a
        /*088e*/ 	.byte	0xff
	.zero		1


	//   ....[121]....
        /*0890*/ 	.word	0x000086f0
        /*0894*/ 	.word	0x00000000
        /*0898*/ 	.word	0x00000000
        /*089c*/ 	.short	0x010a
        /*089e*/ 	.byte	0xff
	.zero		1


	//   ....[122]....
        /*08a0*/ 	.word	0x00008750
        /*08a4*/ 	.word	0x00000000
        /*08a8*/ 	.word	0x00000000
        /*08ac*/ 	.short	0x010a
        /*08ae*/ 	.byte	0xff
	.zero		1


	//   ....[123]....
        /*08b0*/ 	.word	0x000087b0
        /*08b4*/ 	.word	0x00000000
        /*08b8*/ 	.word	0x00000110
        /*08bc*/ 	.short	0x010a
        /*08be*/ 	.byte	0xff
	.zero		1


	//   ....[124]....
        /*08c0*/ 	.word	0x00008800
        /*08c4*/ 	.word	0x00000000
        /*08c8*/ 	.word	0x00000090
        /*08cc*/ 	.short	0x010a
        /*08ce*/ 	.byte	0xff
	.zero		1


	//   ....[125]....
        /*08d0*/ 	.word	0x00008860
        /*08d4*/ 	.word	0x00000000
        /*08d8*/ 	.word	0x00000088
        /*08dc*/ 	.short	0x010a
        /*08de*/ 	.byte	0xff
	.zero		1


	//   ....[126]....
        /*08e0*/ 	.word	0x000088c0
        /*08e4*/ 	.word	0x00000000
        /*08e8*/ 	.word	0x00000068
        /*08ec*/ 	.short	0x010a
        /*08ee*/ 	.byte	0xff
	.zero		1


	//   ....[127]....
        /*08f0*/ 	.word	0x00008920
        /*08f4*/ 	.word	0x00000000
        /*08f8*/ 	.word	0x00000068
        /*08fc*/ 	.short	0x010a
        /*08fe*/ 	.byte	0xff
	.zero		1


	//   ....[128]....
        /*0900*/ 	.word	0x00008980
        /*0904*/ 	.word	0x00000000
        /*0908*/ 	.word	0x00000000
        /*090c*/ 	.short	0x010a
        /*090e*/ 	.byte	0xff
	.zero		1


	//   ....[129]....
        /*0910*/ 	.word	0x000089e0
        /*0914*/ 	.word	0x00000000
        /*0918*/ 	.word	0x00000000
        /*091c*/ 	.short	0x010a
        /*091e*/ 	.byte	0xff
	.zero		1


	//   ....[130]....
        /*0920*/ 	.word	0x00008a30
        /*0924*/ 	.word	0x00000000
        /*0928*/ 	.word	0x00000090
        /*092c*/ 	.short	0x010a
        /*092e*/ 	.byte	0xff
	.zero		1


	//   ....[131]....
        /*0930*/ 	.word	0x00008a80
        /*0934*/ 	.word	0x00000000
        /*0938*/ 	.word	0x00000050
        /*093c*/ 	.short	0x010a
        /*093e*/ 	.byte	0xff
	.zero		1


	//   ....[132]....
        /*0940*/ 	.word	0x00008ad0
        /*0944*/ 	.word	0x0000006a
        /*0948*/ 	.word	0x000000b0
        /*094c*/ 	.short	0x010a
        /*094e*/ 	.byte	0xff
	.zero		1


	//   ....[133]....
        /*0950*/ 	.word	0x00008b20
        /*0954*/ 	.word	0x00000002
        /*0958*/ 	.word	0x00000050
        /*095c*/ 	.short	0x010a
        /*095e*/ 	.byte	0xff
	.zero		1


	//----- nvinfo : EIATTR_NUM_MBARRIERS
	.align		4
.L_47:
        /*0960*/ 	.byte	0x03, 0x38
        /*0962*/ 	.short	0x0023


	//----- nvinfo : EIATTR_EXIT_INSTR_OFFSETS
	.align		4
        /*0964*/ 	.byte	0x04, 0x1c
        /*0966*/ 	.short	(.L_49 - .L_48)


	//   ....[0]....
.L_48:
        /*0968*/ 	.word	0x00002a20


	//   ....[1]....
        /*096c*/ 	.word	0x00002f20


	//   ....[2]....
        /*0970*/ 	.word	0x00002f80


	//   ....[3]....
        /*0974*/ 	.word	0x000044c0


	//   ....[4]....
        /*0978*/ 	.word	0x00005390


	//   ....[5]....
        /*097c*/ 	.word	0x000053d0


	//   ....[6]....
        /*0980*/ 	.word	0x00007ec0


	//   ....[7]....
        /*0984*/ 	.word	0x00007f40


	//   ....[8]....
        /*0988*/ 	.word	0x00007f70


	//   ....[9]....
        /*098c*/ 	.word	0x00007fe0


	//----- nvinfo : EIATTR_MAX_THREADS
	.align		4
.L_49:
        /*0990*/ 	.byte	0x04, 0x05
        /*0992*/ 	.short	(.L_51 - .L_50)
.L_50:
        /*0994*/ 	.word	0x00000100
        /*0998*/ 	.word	0x00000001
        /*099c*/ 	.word	0x00000001


	//----- nvinfo : EIATTR_CRS_STACK_SIZE
	.align		4
.L_51:
        /*09a0*/ 	.byte	0x04, 0x1e
        /*09a2*/ 	.short	(.L_53 - .L_52)
.L_52:
        /*09a4*/ 	.word	0x00000000


	//----- nvinfo : EIATTR_CBANK_PARAM_SIZE
	.align		4
.L_53:
        /*09a8*/ 	.byte	0x03, 0x19
        /*09aa*/ 	.short	0x0800


	//----- nvinfo : EIATTR_PARAM_CBANK
	.align		4
        /*09ac*/ 	.byte	0x04, 0x0a
        /*09ae*/ 	.short	(.L_55 - .L_54)
	.align		4
.L_54:
        /*09b0*/ 	.word	index@(.nv.constant0._ZN7cutlass13device_kernelINS_4gemm6kernel13GemmUniversalIN4cute5tupleIJiiiiEEENS1_10collective13CollectiveMmaINS1_35MainloopSm100TmaUmmaWarpSpecializedILi5ELi2ELi4ENS5_IJNS4_1CILi2EEENSA_ILi1EEESC_EEEEENS5_IJNSA_ILi256EEENSA_ILi64EEENSA_ILi128EEEEEENS_10bfloat16_tENS5_IJlSC_lEEESJ_SK_NS4_8TiledMMAINS4_8MMA_AtomIJNS4_26SM100_MMA_F16BF16_2x1SM_SSISJ_SJ_fLi256ELi64ELNS4_4UMMA5MajorE0ELSP_0ELNSO_7ScaleInE0ELSQ_0EEEEEENS4_6LayoutINS5_IJSC_SC_SC_EEENS5_IJNSA_ILi0EEESV_SV_EEEEENS5_IJNS4_10UnderscoreESY_SY_EEEEENS4_18SM100_TMA_2SM_LOADENS4_14ComposedLayoutINS4_7SwizzleILi3ELi4ELi3EEENS4_18smem_ptr_flag_bitsILi16EEENST_INS5_IJNSA_ILi8EEESG_EEENS5_IJSG_SC_EEEEEEEvNS4_8identityES11_S1B_vS1C_EENS_8epilogue10collective18CollectiveEpilogueINS1E_23Sm100TmaWarpSpecializedILi3ELi2ELi32ELb1ELb0EEEJNS5_IJSH_SG_SH_EEENS5_IJNST_ISH_SC_EENST_INSA_ILi32EEESC_EEEEESJ_SK_SJ_SK_NS1E_6fusion15FusionCallbacksIS1I_NS1O_17LinearCombinationISJ_fSJ_fLNS_15FloatRoundStyleE2EEES1J_S1N_JEEENS4_5SM1004TMEM4LOAD26SM100_TMEM_LOAD_32dp32b32xENS4_13SM90_TMA_LOADENS12_INS13_ILi2ELi4ELi3EEES16_NST_INS5_IJS17_S1L_EEENS5_IJS1L_SC_EEEEEEENS4_39AutoVectorizingCopyWithAssumedAlignmentILi128EEENS4_14SM90_TMA_STOREES23_S25_S25_EEEvvEEEEvNT_6ParamsE)
        /*09b4*/ 	.short	0x0380
        /*09b6*/ 	.short	0x0800


	//----- nvinfo : EIATTR_SW_WAR
	.align		4
.L_55:
        /*09b8*/ 	.byte	0x04, 0x36
        /*09ba*/ 	.short	(.L_57 - .L_56)
.L_56:
        /*09bc*/ 	.word	0x00000008
.L_57:


//--------------------- .nv.callgraph             --------------------------
	.section	.nv.callgraph,"",@"SHT_CUDA_CALLGRAPH"
	.align	4
	.sectionentsize	8
	.align		4
        /*0000*/ 	.word	0x00000000
	.align		4
        /*0004*/ 	.word	0xffffffff
	.align		4
        /*0008*/ 	.word	index@(_ZN7cutlass13device_kernelINS_4gemm6kernel13GemmUniversalIN4cute5tupleIJiiiiEEENS1_10collective13CollectiveMmaINS1_35MainloopSm100TmaUmmaWarpSpecializedILi5ELi2ELi4ENS5_IJNS4_1CILi2EEENSA_ILi1EEESC_EEEEENS5_IJNSA_ILi256EEENSA_ILi64EEENSA_ILi128EEEEEENS_10bfloat16_tENS5_IJlSC_lEEESJ_SK_NS4_8TiledMMAINS4_8MMA_AtomIJNS4_26SM100_MMA_F16BF16_2x1SM_SSISJ_SJ_fLi256ELi64ELNS4_4UMMA5MajorE0ELSP_0ELNSO_7ScaleInE0ELSQ_0EEEEEENS4_6LayoutINS5_IJSC_SC_SC_EEENS5_IJNSA_ILi0EEESV_SV_EEEEENS5_IJNS4_10UnderscoreESY_SY_EEEEENS4_18SM100_TMA_2SM_LOADENS4_14ComposedLayoutINS4_7SwizzleILi3ELi4ELi3EEENS4_18smem_ptr_flag_bitsILi16EEENST_INS5_IJNSA_ILi8EEESG_EEENS5_IJSG_SC_EEEEEEEvNS4_8identityES11_S1B_vS1C_EENS_8epilogue10collective18CollectiveEpilogueINS1E_23Sm100TmaWarpSpecializedILi3ELi2ELi32ELb1ELb0EEEJNS5_IJSH_SG_SH_EEENS5_IJNST_ISH_SC_EENST_INSA_ILi32EEESC_EEEEESJ_SK_SJ_SK_NS1E_6fusion15FusionCallbacksIS1I_NS1O_17LinearCombinationISJ_fSJ_fLNS_15FloatRoundStyleE2EEES1J_S1N_JEEENS4_5SM1004TMEM4LOAD26SM100_TMEM_LOAD_32dp32b32xENS4_13SM90_TMA_LOADENS12_INS13_ILi2ELi4ELi3EEES16_NST_INS5_IJS17_S1L_EEENS5_IJS1L_SC_EEEEEEENS4_39AutoVectorizingCopyWithAssumedAlignmentILi128EEENS4_14SM90_TMA_STOREES23_S25_S25_EEEvvEEEEvNT_6ParamsE)
	.align		4
        /*000c*/ 	.word	index@(__assertfail)
	.align		4
        /*0010*/ 	.word	0x00000000
	.align		4
        /*0014*/ 	.word	0xfffffffe
	.align		4
        /*0018*/ 	.word	0x00000000
	.align		4
        /*001c*/ 	.word	0xfffffffd
	.align		4
        /*0020*/ 	.word	0x00000000
	.align		4
        /*0024*/ 	.word	0xfffffffc


//--------------------- .nv.constant4             --------------------------
	.section	.nv.constant4,"a",@progbits
	.align	8
	.align		8
.nv.constant4:
        /*0000*/ 	.dword	__assertfail
	.align		8
        /*0008*/ 	.dword	__unnamed_1
	.align		8
        /*0010*/ 	.dword	__unnamed_2
	.align		8
        /*0018*/ 	.dword	_ZN40_INTERNAL_440349c4_4_k_cu_a2c04735_161754cuda3std3__45__cpo5beginE
	.align		8
        /*0020*/ 	.dword	_ZN40_INTERNAL_440349c4_4_k_cu_a2c04735_161754cuda3std3__45__cpo3endE
	.align		8
        /*0028*/ 	.dword	_ZN40_INTERNAL_440349c4_4_k_cu_a2c04735_161754cuda3std3__45__cpo6cbeginE
	.align		8
        /*0030*/ 	.dword	_ZN40_INTERNAL_440349c4_4_k_cu_a2c04735_161754cuda3std3__45__cpo4cendE
	.align		8
        /*0038*/ 	.dword	_ZN40_INTERNAL_440349c4_4_k_cu_a2c04735_161754cuda3std3__442_GLOBAL__N__440349c4_4_k_cu_a2c04735_161756ignoreE
	.align		8
        /*0040*/ 	.dword	_ZN40_INTERNAL_440349c4_4_k_cu_a2c04735_161754cuda3std3__419piecewise_constructE
	.align		8
        /*0048*/ 	.dword	_ZN40_INTERNAL_440349c4_4_k_cu_a2c04735_161754cuda3std3__48in_placeE
	.align		8
        /*0050*/ 	.dword	_ZN40_INTERNAL_440349c4_4_k_cu_a2c04735_161754cuda3std6ranges3__45__cpo4swapE
	.align		8
        /*0058*/ 	.dword	_ZN40_INTERNAL_440349c4_4_k_cu_a2c04735_161754cuda3std6ranges3__45__cpo9iter_moveE
	.align		8
        /*0060*/ 	.dword	_ZN40_INTERNAL_440349c4_4_k_cu_a2c04735_161754cute7productE
	.align		8
        /*0068*/ 	.dword	_ZN40_INTERNAL_440349c4_4_k_cu_a2c04735_161754cute1_E
	.align		8
        /*0070*/ 	.dword	$str$25
	.align		8
        /*0078*/ 	.dword	$str$26
	.align		8
        /*0080*/ 	.dword	$str$27
	.align		8
        /*0088*/ 	.dword	$str$28


//--------------------- .text._ZN7cutlass13device_kernelINS_4gemm6kernel13GemmUniversalIN4cute5tupleIJiiiiEEENS1_10collective13CollectiveMmaINS1_35MainloopSm100TmaUmmaWarpSpecializedILi5ELi2ELi4ENS5_IJNS4_1CILi2EEENSA_ILi1EEESC_EEEEENS5_IJNSA_ILi256EEENSA_ILi64EEENSA_ILi128EEEEEENS_10bfloat16_tENS5_IJlSC_lEEESJ_SK_NS4_8TiledMMAINS4_8MMA_AtomIJNS4_26SM100_MMA_F16BF16_2x1SM_SSISJ_SJ_fLi256ELi64ELNS4_4UMMA5MajorE0ELSP_0ELNSO_7ScaleInE0ELSQ_0EEEEEENS4_6LayoutINS5_IJSC_SC_SC_EEENS5_IJNSA_ILi0EEESV_SV_EEEEENS5_IJNS4_10UnderscoreESY_SY_EEEEENS4_18SM100_TMA_2SM_LOADENS4_14ComposedLayoutINS4_7SwizzleILi3ELi4ELi3EEENS4_18smem_ptr_flag_bitsILi16EEENST_INS5_IJNSA_ILi8EEESG_EEENS5_IJSG_SC_EEEEEEEvNS4_8identityES11_S1B_vS1C_EENS_8epilogue10collective18CollectiveEpilogueINS1E_23Sm100TmaWarpSpecializedILi3ELi2ELi32ELb1ELb0EEEJNS5_IJSH_SG_SH_EEENS5_IJNST_ISH_SC_EENST_INSA_ILi32EEESC_EEEEESJ_SK_SJ_SK_NS1E_6fusion15FusionCallbacksIS1I_NS1O_17LinearCombinationISJ_fSJ_fLNS_15FloatRoundStyleE2EEES1J_S1N_JEEENS4_5SM1004TMEM4LOAD26SM100_TMEM_LOAD_32dp32b32xENS4_13SM90_TMA_LOADENS12_INS13_ILi2ELi4ELi3EEES16_NST_INS5_IJS17_S1L_EEENS5_IJS1L_SC_EEEEEEENS4_39AutoVectorizingCopyWithAssumedAlignmentILi128EEENS4_14SM90_TMA_STOREES23_S25_S25_EEEvvEEEEvNT_6ParamsE --------------------------
	.section	.text._ZN7cutlass13device_kernelINS_4gemm6kernel13GemmUniversalIN4cute5tupleIJiiiiEEENS1_10collective13CollectiveMmaINS1_35MainloopSm100TmaUmmaWarpSpecializedILi5ELi2ELi4ENS5_IJNS4_1CILi2EEENSA_ILi1EEESC_EEEEENS5_IJNSA_ILi256EEENSA_ILi64EEENSA_ILi128EEEEEENS_10bfloat16_tENS5_IJlSC_lEEESJ_SK_NS4_8TiledMMAINS4_8MMA_AtomIJNS4_26SM100_MMA_F16BF16_2x1SM_SSISJ_SJ_fLi256ELi64ELNS4_4UMMA5MajorE0ELSP_0ELNSO_7ScaleInE0ELSQ_0EEEEEENS4_6LayoutINS5_IJSC_SC_SC_EEENS5_IJNSA_ILi0EEESV_SV_EEEEENS5_IJNS4_10UnderscoreESY_SY_EEEEENS4_18SM100_TMA_2SM_LOADENS4_14ComposedLayoutINS4_7SwizzleILi3ELi4ELi3EEENS4_18smem_ptr_flag_bitsILi16EEENST_INS5_IJNSA_ILi8EEESG_EEENS5_IJSG_SC_EEEEEEEvNS4_8identityES11_S1B_vS1C_EENS_8epilogue10collective18CollectiveEpilogueINS1E_23Sm100TmaWarpSpecializedILi3ELi2ELi32ELb1ELb0EEEJNS5_IJSH_SG_SH_EEENS5_IJNST_ISH_SC_EENST_INSA_ILi32EEESC_EEEEESJ_SK_SJ_SK_NS1E_6fusion15FusionCallbacksIS1I_NS1O_17LinearCombinationISJ_fSJ_fLNS_15FloatRoundStyleE2EEES1J_S1N_JEEENS4_5SM1004TMEM4LOAD26SM100_TMEM_LOAD_32dp32b32xENS4_13SM90_TMA_LOADENS12_INS13_ILi2ELi4ELi3EEES16_NST_INS5_IJS17_S1L_EEENS5_IJS1L_SC_EEEEEEENS4_39AutoVectorizingCopyWithAssumedAlignmentILi128EEENS4_14SM90_TMA_STOREES23_S25_S25_EEEvvEEEEvNT_6ParamsE,"ax",@progbits
	.align	128
.text._ZN7cutlass13device_kernelINS_4gemm6kernel13GemmUniversalIN4cute5tupleIJiiiiEEENS1_10collective13CollectiveMmaINS1_35MainloopSm100TmaUmmaWarpSpecializedILi5ELi2ELi4ENS5_IJNS4_1CILi2EEENSA_ILi1EEESC_EEEEENS5_IJNSA_ILi256EEENSA_ILi64EEENSA_ILi128EEEEEENS_10bfloat16_tENS5_IJlSC_lEEESJ_SK_NS4_8TiledMMAINS4_8MMA_AtomIJNS4_26SM100_MMA_F16BF16_2x1SM_SSISJ_SJ_fLi256ELi64ELNS4_4UMMA5MajorE0ELSP_0ELNSO_7ScaleInE0ELSQ_0EEEEEENS4_6LayoutINS5_IJSC_SC_SC_EEENS5_IJNSA_ILi0EEESV_SV_EEEEENS5_IJNS4_10UnderscoreESY_SY_EEEEENS4_18SM100_TMA_2SM_LOADENS4_14ComposedLayoutINS4_7SwizzleILi3ELi4ELi3EEENS4_18smem_ptr_flag_bitsILi16EEENST_INS5_IJNSA_ILi8EEESG_EEENS5_IJSG_SC_EEEEEEEvNS4_8identityES11_S1B_vS1C_EENS_8epilogue10collective18CollectiveEpilogueINS1E_23Sm100TmaWarpSpecializedILi3ELi2ELi32ELb1ELb0EEEJNS5_IJSH_SG_SH_EEENS5_IJNST_ISH_SC_EENST_INSA_ILi32EEESC_EEEEESJ_SK_SJ_SK_NS1E_6fusion15FusionCallbacksIS1I_NS1O_17LinearCombinationISJ_fSJ_fLNS_15FloatRoundStyleE2EEES1J_S1N_JEEENS4_5SM1004TMEM4LOAD26SM100_TMEM_LOAD_32dp32b32xENS4_13SM90_TMA_LOADENS12_INS13_ILi2ELi4ELi3EEES16_NST_INS5_IJS17_S1L_EEENS5_IJS1L_SC_EEEEEEENS4_39AutoVectorizingCopyWithAssumedAlignmentILi128EEENS4_14SM90_TMA_STOREES23_S25_S25_EEEvvEEEEvNT_6ParamsE:
        .type           _ZN7cutlass13device_kernelINS_4gemm6kernel13GemmUniversalIN4cute5tupleIJiiiiEEENS1_10collective13CollectiveMmaINS1_35MainloopSm100TmaUmmaWarpSpecializedILi5ELi2ELi4ENS5_IJNS4_1CILi2EEENSA_ILi1EEESC_EEEEENS5_IJNSA_ILi256EEENSA_ILi64EEENSA_ILi128EEEEEENS_10bfloat16_tENS5_IJlSC_lEEESJ_SK_NS4_8TiledMMAINS4_8MMA_AtomIJNS4_26SM100_MMA_F16BF16_2x1SM_SSISJ_SJ_fLi256ELi64ELNS4_4UMMA5MajorE0ELSP_0ELNSO_7ScaleInE0ELSQ_0EEEEEENS4_6LayoutINS5_IJSC_SC_SC_EEENS5_IJNSA_ILi0EEESV_SV_EEEEENS5_IJNS4_10UnderscoreESY_SY_EEEEENS4_18SM100_TMA_2SM_LOADENS4_14ComposedLayoutINS4_7SwizzleILi3ELi4ELi3EEENS4_18smem_ptr_flag_bitsILi16EEENST_INS5_IJNSA_ILi8EEESG_EEENS5_IJSG_SC_EEEEEEEvNS4_8identityES11_S1B_vS1C_EENS_8epilogue10collective18CollectiveEpilogueINS1E_23Sm100TmaWarpSpecializedILi3ELi2ELi32ELb1ELb0EEEJNS5_IJSH_SG_SH_EEENS5_IJNST_ISH_SC_EENST_INSA_ILi32EEESC_EEEEESJ_SK_SJ_SK_NS1E_6fusion15FusionCallbacksIS1I_NS1O_17LinearCombinationISJ_fSJ_fLNS_15FloatRoundStyleE2EEES1J_S1N_JEEENS4_5SM1004TMEM4LOAD26SM100_TMEM_LOAD_32dp32b32xENS4_13SM90_TMA_LOADENS12_INS13_ILi2ELi4ELi3EEES16_NST_INS5_IJS17_S1L_EEENS5_IJS1L_SC_EEEEEEENS4_39AutoVectorizingCopyWithAssumedAlignmentILi128EEENS4_14SM90_TMA_STOREES23_S25_S25_EEEvvEEEEvNT_6ParamsE,@function
        .size           _ZN7cutlass13device_kernelINS_4gemm6kernel13GemmUniversalIN4cute5tupleIJiiiiEEENS1_10collective13CollectiveMmaINS1_35MainloopSm100TmaUmmaWarpSpecializedILi5ELi2ELi4ENS5_IJNS4_1CILi2EEENSA_ILi1EEESC_EEEEENS5_IJNSA_ILi256EEENSA_ILi64EEENSA_ILi128EEEEEENS_10bfloat16_tENS5_IJlSC_lEEESJ_SK_NS4_8TiledMMAINS4_8MMA_AtomIJNS4_26SM100_MMA_F16BF16_2x1SM_SSISJ_SJ_fLi256ELi64ELNS4_4UMMA5MajorE0ELSP_0ELNSO_7ScaleInE0ELSQ_0EEEEEENS4_6LayoutINS5_IJSC_SC_SC_EEENS5_IJNSA_ILi0EEESV_SV_EEEEENS5_IJNS4_10UnderscoreESY_SY_EEEEENS4_18SM100_TMA_2SM_LOADENS4_14ComposedLayoutINS4_7SwizzleILi3ELi4ELi3EEENS4_18smem_ptr_flag_bitsILi16EEENST_INS5_IJNSA_ILi8EEESG_EEENS5_IJSG_SC_EEEEEEEvNS4_8identityES11_S1B_vS1C_EENS_8epilogue10collective18CollectiveEpilogueINS1E_23Sm100TmaWarpSpecializedILi3ELi2ELi32ELb1ELb0EEEJNS5_IJSH_SG_SH_EEENS5_IJNST_ISH_SC_EENST_INSA_ILi32EEESC_EEEEESJ_SK_SJ_SK_NS1E_6fusion15FusionCallbacksIS1I_NS1O_17LinearCombinationISJ_fSJ_fLNS_15FloatRoundStyleE2EEES1J_S1N_JEEENS4_5SM1004TMEM4LOAD26SM100_TMEM_LOAD_32dp32b32xENS4_13SM90_TMA_LOADENS12_INS13_ILi2ELi4ELi3EEES16_NST_INS5_IJS17_S1L_EEENS5_IJS1L_SC_EEEEEEENS4_39AutoVectorizingCopyWithAssumedAlignmentILi128EEENS4_14SM90_TMA_STOREES23_S25_S25_EEEvvEEEEvNT_6ParamsE,(.L_x_178 - _ZN7cutlass13device_kernelINS_4gemm6kernel13GemmUniversalIN4cute5tupleIJiiiiEEENS1_10collective13CollectiveMmaINS1_35MainloopSm100TmaUmmaWarpSpecializedILi5ELi2ELi4ENS5_IJNS4_1CILi2EEENSA_ILi1EEESC_EEEEENS5_IJNSA_ILi256EEENSA_ILi64EEENSA_ILi128EEEEEENS_10bfloat16_tENS5_IJlSC_lEEESJ_SK_NS4_8TiledMMAINS4_8MMA_AtomIJNS4_26SM100_MMA_F16BF16_2x1SM_SSISJ_SJ_fLi256ELi64ELNS4_4UMMA5MajorE0ELSP_0ELNSO_7ScaleInE0ELSQ_0EEEEEENS4_6LayoutINS5_IJSC_SC_SC_EEENS5_IJNSA_ILi0EEESV_SV_EEEEENS5_IJNS4_10UnderscoreESY_SY_EEEEENS4_18SM100_TMA_2SM_LOADENS4_14ComposedLayoutINS4_7SwizzleILi3ELi4ELi3EEENS4_18smem_ptr_flag_bitsILi16EEENST_INS5_IJNSA_ILi8EEESG_EEENS5_IJSG_SC_EEEEEEEvNS4_8identityES11_S1B_vS1C_EENS_8epilogue10collective18CollectiveEpilogueINS1E_23Sm100TmaWarpSpecializedILi3ELi2ELi32ELb1ELb0EEEJNS5_IJSH_SG_SH_EEENS5_IJNST_ISH_SC_EENST_INSA_ILi32EEESC_EEEEESJ_SK_SJ_SK_NS1E_6fusion15FusionCallbacksIS1I_NS1O_17LinearCombinationISJ_fSJ_fLNS_15FloatRoundStyleE2EEES1J_S1N_JEEENS4_5SM1004TMEM4LOAD26SM100_TMEM_LOAD_32dp32b32xENS4_13SM90_TMA_LOADENS12_INS13_ILi2ELi4ELi3EEES16_NST_INS5_IJS17_S1L_EEENS5_IJS1L_SC_EEEEEEENS4_39AutoVectorizingCopyWithAssumedAlignmentILi128EEENS4_14SM90_TMA_STOREES23_S25_S25_EEEvvEEEEvNT_6ParamsE)
        .other          _ZN7cutlass13device_kernelINS_4gemm6kernel13GemmUniversalIN4cute5tupleIJiiiiEEENS1_10collective13CollectiveMmaINS1_35MainloopSm100TmaUmmaWarpSpecializedILi5ELi2ELi4ENS5_IJNS4_1CILi2EEENSA_ILi1EEESC_EEEEENS5_IJNSA_ILi256EEENSA_ILi64EEENSA_ILi128EEEEEENS_10bfloat16_tENS5_IJlSC_lEEESJ_SK_NS4_8TiledMMAINS4_8MMA_AtomIJNS4_26SM100_MMA_F16BF16_2x1SM_SSISJ_SJ_fLi256ELi64ELNS4_4UMMA5MajorE0ELSP_0ELNSO_7ScaleInE0ELSQ_0EEEEEENS4_6LayoutINS5_IJSC_SC_SC_EEENS5_IJNSA_ILi0EEESV_SV_EEEEENS5_IJNS4_10UnderscoreESY_SY_EEEEENS4_18SM100_TMA_2SM_LOADENS4_14ComposedLayoutINS4_7SwizzleILi3ELi4ELi3EEENS4_18smem_ptr_flag_bitsILi16EEENST_INS5_IJNSA_ILi8EEESG_EEENS5_IJSG_SC_EEEEEEEvNS4_8identityES11_S1B_vS1C_EENS_8epilogue10collective18CollectiveEpilogueINS1E_23Sm100TmaWarpSpecializedILi3ELi2ELi32ELb1ELb0EEEJNS5_IJSH_SG_SH_EEENS5_IJNST_ISH_SC_EENST_INSA_ILi32EEESC_EEEEESJ_SK_SJ_SK_NS1E_6fusion15FusionCallbacksIS1I_NS1O_17LinearCombinationISJ_fSJ_fLNS_15FloatRoundStyleE2EEES1J_S1N_JEEENS4_5SM1004TMEM4LOAD26SM100_TMEM_LOAD_32dp32b32xENS4_13SM90_TMA_LOADENS12_INS13_ILi2ELi4ELi3EEES16_NST_INS5_IJS17_S1L_EEENS5_IJS1L_SC_EEEEEEENS4_39AutoVectorizingCopyWithAssumedAlignmentILi128EEENS4_14SM90_TMA_STOREES23_S25_S25_EEEvvEEEEvNT_6ParamsE,@"STO_CUDA_ENTRY STV_DEFAULT"
_ZN7cutlass13device_kernelINS_4gemm6kernel13GemmUniversalIN4cute5tupleIJiiiiEEENS1_10collective13CollectiveMmaINS1_35MainloopSm100TmaUmmaWarpSpecializedILi5ELi2ELi4ENS5_IJNS4_1CILi2EEENSA_ILi1EEESC_EEEEENS5_IJNSA_ILi256EEENSA_ILi64EEENSA_ILi128EEEEEENS_10bfloat16_tENS5_IJlSC_lEEESJ_SK_NS4_8TiledMMAINS4_8MMA_AtomIJNS4_26SM100_MMA_F16BF16_2x1SM_SSISJ_SJ_fLi256ELi64ELNS4_4UMMA5MajorE0ELSP_0ELNSO_7ScaleInE0ELSQ_0EEEEEENS4_6LayoutINS5_IJSC_SC_SC_EEENS5_IJNSA_ILi0EEESV_SV_EEEEENS5_IJNS4_10UnderscoreESY_SY_EEEEENS4_18SM100_TMA_2SM_LOADENS4_14ComposedLayoutINS4_7SwizzleILi3ELi4ELi3EEENS4_18smem_ptr_flag_bitsILi16EEENST_INS5_IJNSA_ILi8EEESG_EEENS5_IJSG_SC_EEEEEEEvNS4_8identityES11_S1B_vS1C_EENS_8epilogue10collective18CollectiveEpilogueINS1E_23Sm100TmaWarpSpecializedILi3ELi2ELi32ELb1ELb0EEEJNS5_IJSH_SG_SH_EEENS5_IJNST_ISH_SC_EENST_INSA_ILi32EEESC_EEEEESJ_SK_SJ_SK_NS1E_6fusion15FusionCallbacksIS1I_NS1O_17LinearCombinationISJ_fSJ_fLNS_15FloatRoundStyleE2EEES1J_S1N_JEEENS4_5SM1004TMEM4LOAD26SM100_TMEM_LOAD_32dp32b32xENS4_13SM90_TMA_LOADENS12_INS13_ILi2ELi4ELi3EEES16_NST_INS5_IJS17_S1L_EEENS5_IJS1L_SC_EEEEEEENS4_39AutoVectorizingCopyWithAssumedAlignmentILi128EEENS4_14SM90_TMA_STOREES23_S25_S25_EEEvvEEEEvNT_6ParamsE:
[----:B------:R-:W1:Y:S01]  /*0000*/  LDC R1, c[0x0][0x37c] ;  /* 0x0000df00ff017b82 */ /* 0x000e620000000800 */
[----:B------:R-:W2:Y:S01]  /*0010*/  S2R R97, SR_TID.X ;  /* 0x0000000000617919 */ /* 0x000ea20000002100 */
[----:B------:R-:W3:Y:S06]  /*0020*/  LDCU.64 UR6, c[0x0][0x890] ;  /* 0x00011200ff0677ac */ /* 0x000eec0008000a00 */
[----:B------:R-:W4:Y:S01]  /*0030*/  S2UR UR37, SR_CgaCtaId ;  /* 0x00000000002579c3 */ /* 0x000f220000008800 */
[----:B------:R-:W-:Y:S02]  /*0040*/  PRMT R92, RZ, 0x7610, R92 ;  /* 0x00007610ff5c7816 */ /* 0x000fe4000000005c */
[----:B------:R-:W-:Y:S01]  /*0050*/  ELECT P1, URZ, PT ;  /* 0x0000000000ff782f */ /* 0x000fe20003820000 */
[----:B------:R-:W1:Y:S01]  /*0060*/  LDCU.64 UR46, c[0x0][0x358] ;  /* 0x00006b00ff2e77ac */ /* 0x000e620008000a00 */
[----:B---3--:R-:W-:-:S04]  /*0070*/  UISETP.NE.U32.AND UP0, UPT, UR6, URZ, UPT ;  /* 0x000000ff0600728c */ /* 0x008fc8000bf05070 */
[----:B------:R-:W-:Y:S02]  /*0080*/  UISETP.NE.AND.EX UP0, UPT, UR7, URZ, UPT, UP0 ;  /* 0x000000ff0700728c */ /* 0x000fe4000bf05300 */
[----:B----4-:R-:W-:Y:S02]  /*0090*/  ULOP3.LUT UR5, UR37, 0x1, URZ, 0xc0, !UPT ;  /* 0x0000000125057892 */ /* 0x010fe4000f8ec0ff */
[----:B------:R-:W-:Y:S01]  /*00a0*/  ULOP3.LUT UR4, UR37, 0x1, URZ, 0x3c, !UPT ;  /* 0x0000000125047892 */ /* 0x000fe2000f8e3cff */
[----:B--2---:R-:W-:-:S05]  /*00b0*/  SHF.R.U32.HI R96, RZ, 0x5, R97 ;  /* 0x00000005ff607819 */ /* 0x004fca0000011661 */
[----:B------:R-:W2:Y:S02]  /*00c0*/  SHFL.IDX PT, R0, R96, RZ, 0x1f ;  /* 0x00001fff60007589 */ /* 0x000ea400000e0000 */
[----:B--2---:R-:W-:Y:S01]  /*00d0*/  R2UR UR10, R0 ;  /* 0x00000000000a72ca */ /* 0x004fe200000e0000 */
[----:B-1----:R-:W-:-:S14]  /*00e0*/  BRA.U UP0, `(.L_x_0) ;  /* 0x00000001002c7547 */ /* 0x002fdc000b800000 */
[----:B------:R-:W1:Y:S02]  /*00f0*/  LDCU.64 UR8, c[0x0][0x888] ;  /* 0x00011100ff0877ac */ /* 0x000e640008000a00 */
[----:B-1----:R-:W-:-:S04]  /*0100*/  UISETP.NE.U32.AND UP0, UPT, UR8, URZ, UPT ;  /* 0x000000ff0800728c */ /* 0x002fc8000bf05070 */
[----:B------:R-:W-:-:S09]  /*0110*/  UISETP.NE.AND.EX UP0, UPT, UR9, URZ, UPT, UP0 ;  /* 0x000000ff0900728c */ /* 0x000fd2000bf05300 */
[----:B------:R-:W-:Y:S05]  /*0120*/  BRA.U !UP0, `(.L_x_1) ;  /* 0x0000000108107547 */ /* 0x000fea000b800000 */
[----:B------:R-:W1:Y:S02]  /*0130*/  LDC.64 R2, c[0x0][0x888] ;  /* 0x00022200ff027b82 */ /* 0x000e640000000a00 */
[----:B-1----:R1:W5:Y:S01]  /*0140*/  LDG.E R49, desc[UR46][R2.64] ;  /* 0x0000002e02317981 */ /* 0x002362000c1e1900 */
[----:B------:R-:W-:Y:S01]  /*0150*/  HFMA2 R92, -RZ, RZ, 0, 5.9604644775390625e-08 ;  /* 0x00000001ff5c7431 */ /* 0x000fe200000001ff */
[----:B------:R-:W-:Y:S05]  /*0160*/  BRA `(.L_x_0) ;  /* 0x00000000000c7947 */ /* 0x000fea0003800000 */
.L_x_1:
[----:B------:R-:W1:Y:S01]  /*0170*/  LDCU UR8, c[0x0][0x880] ;  /* 0x00011000ff0877ac */ /* 0x000e620008000800 */
[----:B------:R-:W-:Y:S01]  /*0180*/  HFMA2 R92, -RZ, RZ, 0, 5.9604644775390625e-08 ;  /* 0x00000001ff5c7431 */ /* 0x000fe200000001ff */
[----:B-1----:R-:W-:-:S07]  /*0190*/  MOV R49, UR8 ;  /* 0x0000000800317c02 */ /* 0x002fce0008000f00 */
.L_x_0:
[----:B------:R-:W2:Y:S02]  /*01a0*/  LDCU.64 UR8, c[0x0][0x8b0] ;  /* 0x00011600ff0877ac */ /* 0x000ea40008000a00 */
[----:B--2---:R-:W-:-:S04]  /*01b0*/  UISETP.NE.U32.AND UP0, UPT, UR8, URZ, UPT ;  /* 0x000000ff0800728c */ /* 0x004fc8000bf05070 */
[----:B------:R-:W-:-:S09]  /*01c0*/  UISETP.NE.AND.EX UP0, UPT, UR9, URZ, UPT, UP0 ;  /* 0x000000ff0900728c */ /* 0x000fd2000bf05300 */
[----:B------:R-:W-:Y:S05]  /*01d0*/  BRA.U UP0, `(.L_x_2) ;  /* 0x0000000100247547 */ /* 0x000fea000b800000 */
[----:B------:R-:W2:Y:S02]  /*01e0*/  LDCU.64 UR8, c[0x0][0x8a8] ;  /* 0x00011500ff0877ac */ /* 0x000ea40008000a00 */
[----:B--2---:R-:W-:-:S04]  /*01f0*/  UISETP.NE.U32.AND UP0, UPT, UR8, URZ, UPT ;  /* 0x000000ff0800728c */ /* 0x004fc8000bf05070 */
[----:B------:R-:W-:-:S09]  /*0200*/  UISETP.NE.AND.EX UP0, UPT, UR9, URZ, UPT, UP0 ;  /* 0x000000ff0900728c */ /* 0x000fd2000bf05300 */
[----:B------:R-:W-:Y:S05]  /*0210*/  BRA.U !UP0, `(.L_x_3) ;  /* 0x00000001080c7547 */ /* 0x000fea000b800000 */
[----:B-1----:R-:W1:Y:S02]  /*0220*/  LDC.64 R2, c[0x0][0x8a8] ;  /* 0x00022a00ff027b82 */ /* 0x002e640000000a00 */
[----:B-1----:R2:W5:Y:S01]  /*0230*/  LDG.E R47, desc[UR46][R2.64] ;  /* 0x0000002e022f7981 */ /* 0x002562000c1e1900 */
[----:B------:R-:W-:Y:S05]  /*0240*/  BRA `(.L_x_2) ;  /* 0x0000000000087947 */ /* 0x000fea0003800000 */
.L_x_3:
[----:B------:R-:W2:Y:S02]  /*0250*/  LDCU UR8, c[0x0][0x8a0] ;  /* 0x00011400ff0877ac */ /* 0x000ea40008000800 */
[----:B--2---:R-:W-:Y:S02]  /*0260*/  MOV R47, UR8 ;  /* 0x00000008002f7c02 */ /* 0x004fe40008000f00 */
.L_x_2:
[----:B------:R-:W-:Y:S01]  /*0270*/  IMAD.U32 R0, RZ, RZ, UR10 ;  /* 0x0000000aff007e24 */ /* 0x000fe2000f8e00ff */
[----:B------:R-:W-:Y:S04]  /*0280*/  BSSY.RECONVERGENT B0, `(.L_x_4) ;  /* 0x000000c000007945 */ /* 0x000fe80003800200 */
[C---:B------:R-:W-:Y:S02]  /*0290*/  ISETP.NE.OR P2, PT, R0.reuse, 0x1, !P1 ;  /* 0x000000010000780c */ /* 0x040fe40004f45670 */
[----:B------:R-:W-:-:S11]  /*02a0*/  ISETP.NE.OR P0, PT, R0, 0x3, !P1 ;  /* 0x000000030000780c */ /* 0x000fd60004f05670 */
[----:B------:R-:W-:Y:S05]  /*02b0*/  @P2 BRA `(.L_x_5) ;  /* 0x0000000000202947 */ /* 0x000fea0003800000 */
[----:B------:R-:W3:Y:S02]  /*02c0*/  LDCU.64 UR8, c[0x0][0x348] ;  /* 0x00006900ff0877ac */ /* 0x000ee40008000a00 */
[----:B---3--:R-:W-:Y:S02]  /*02d0*/  UIADD3 UR12, UP1, UPT, UR8, 0x80, URZ ;  /* 0x00000080080c7890 */ /* 0x008fe4000ff3e0ff */
[----:B------:R-:W-:Y:S02]  /*02e0*/  UIADD3 UR8, UP0, UPT, UR8, 0x180, URZ ;  /* 0x0000018008087890 */ /* 0x000fe4000ff1e0ff */
[----:B------:R-:W-:Y:S02]  /*02f0*/  UIADD3.X UR13, UPT, UPT, URZ, UR9, URZ, UP1, !UPT ;  /* 0x00000009ff0d7290 */ /* 0x000fe40008ffe4ff */
[----:B------:R-:W-:-:S07]  /*0300*/  UIADD3.X UR9, UPT, UPT, URZ, UR9, URZ, UP0, !UPT ;  /* 0x00000009ff097290 */ /* 0x000fce00087fe4ff */
[----:B------:R3:W-:Y:S02]  /*0310*/  UTMACCTL.PF [UR12] ;  /* 0x000000000c0079b9 */ /* 0x0007e40008040000 */
[----:B------:R3:W-:Y:S02]  /*0320*/  UTMACCTL.PF [UR8] ;  /* 0x00000000080079b9 */ /* 0x0007e40008040000 */
[----:B---3--:R-:W-:Y:S01]  /*0330*/  NOP ;  /* 0x0000000000007918 */ /* 0x008fe20000000000 */
.L_x_5:
[----:B------:R-:W-:Y:S05]  /*0340*/  BSYNC.RECONVERGENT B0 ;  /* 0x0000000000007941 */ /* 0x000fea0003800200 */
.L_x_4:
[----:B------:R-:W-:Y:S04]  /*0350*/  BSSY.RECONVERGENT B0, `(.L_x_6) ;  /* 0x000000a000007945 */ /* 0x000fe80003800200 */
        /* <DEDUP_REMOVED lines=9> */
.L_x_7:
[----:B------:R-:W-:Y:S05]  /*03f0*/  BSYNC.RECONVERGENT B0 ;  /* 0x0000000000007941 */ /* 0x000fea0003800200 */
.L_x_6:
[----:B------:R-:W3:Y:S01]  /*0400*/  LDCU.64 UR8, c[0x0][0x888] ;  /* 0x00011100ff0877ac */ /* 0x000ee20008000a00 */
[----:B------:R-:W-:Y:S02]  /*0410*/  UISETP.EQ.U32.AND UP1, UPT, UR6, URZ, UPT ;  /* 0x000000ff0600728c */ /* 0x000fe4000bf22070 */
[----:B------:R-:W-:Y:S02]  /*0420*/  UPLOP3.LUT UP5, UPT, UPT, UPT, UPT, 0x80, 0x8 ;  /* 0x000000000008789c */ /* 0x000fe40003faf070 */
[----:B---3--:R-:W-:-:S04]  /*0430*/  UISETP.NE.U32.AND UP0, UPT, UR8, URZ, UPT ;  /* 0x000000ff0800728c */ /* 0x008fc8000bf05070 */
[----:B------:R-:W-:-:S04]  /*0440*/  UISETP.NE.AND.EX UP0, UPT, UR9, URZ, UPT, UP0 ;  /* 0x000000ff0900728c */ /* 0x000fc8000bf05300 */
[----:B------:R-:W-:-:S04]  /*0450*/  UISETP.EQ.OR.EX UP2, UPT, UR7, URZ, !UP0, UP1 ;  /* 0x000000ff0700728c */ /* 0x000fc8000c742710 */
[----:B------:R-:W-:-:S05]  /*0460*/  UP2UR UR53, UPR, URZ, 0x4 ;  /* 0x00000004ff357883 */ /* 0x000fca0008000000 */
[----:B------:R-:W-:Y:S07]  /*0470*/  BRA.U !UP2, `(.L_x_8) ;  /* 0x000000010a207547 */ /* 0x000fee000b800000 */
[----:B------:R-:W-:Y:S01]  /*0480*/  UISETP.NE.U32.AND UP2, UPT, UR6, URZ, UPT ;  /* 0x000000ff0600728c */ /* 0x000fe2000bf45070 */
[----:B-----5:R-:W-:Y:S01]  /*0490*/  FSETP.NEU.AND P0, PT, R49, RZ, PT ;  /* 0x000000ff3100720b */ /* 0x020fe20003f0d000 */
[----:B------:R-:W-:Y:S02]  /*04a0*/  USEL UR6, URZ, 0xffffffff, UP0 ;  /* 0xffffffffff067887 */ /* 0x000fe40008000000 */
[----:B------:R-:W-:-:S10]  /*04b0*/  UISETP.NE.AND.EX UP2, UPT, UR7, URZ, UPT, UP2 ;  /* 0x000000ff0700728c */ /* 0x000fd4000bf45320 */
[----:B------:R-:W-:Y:S01]  /*04c0*/  VOTEU.ANY UP1, P0 ;  /* 0x0000000000ff7886 */ /* 0x000fe20000020100 */
[----:B------:R-:W-:-:S04]  /*04d0*/  @!UP2 USEL UR6, URZ, 0xffffffff, UP1 ;  /* 0xffffffffff06a887 */ /* 0x000fc80008800000 */
[----:B------:R-:W-:-:S04]  /*04e0*/  ULOP3.LUT UR6, UR6, 0x1, URZ, 0xc0, !UPT ;  /* 0x0000000106067892 */ /* 0x000fc8000f8ec0ff */
[----:B------:R-:W-:-:S11]  /*04f0*/  UISETP.NE.U32.AND UP5, UPT, UR6, 0x1, UPT ;  /* 0x000000010600788c */ /* 0x000fd6000bfa5070 */
.L_x_8:
[----:B------:R-:W3:Y:S01]  /*0500*/  SHFL.IDX PT, R0, R96, RZ, 0x1f ;  /* 0x00001fff60007589 */ /* 0x000ee200000e0000 */
[----:B------:R-:W-:-:S04]  /*0510*/  UISETP.NE.AND UP1, UPT, UR10, 0x2, UPT ;  /* 0x000000020a00788c */ /* 0x000fc8000bf25270 */
[----:B------:R-:W-:Y:S02]  /*0520*/  UISETP.EQ.AND UP2, UPT, UR5, URZ, !UP1 ;  /* 0x000000ff0500728c */ /* 0x000fe4000cf42270 */
[----:B------:R-:W-:-:S04]  /*0530*/  USEL UR7, URZ, 0x1, UP1 ;  /* 0x00000001ff077887 */ /* 0x000fc80008800000 */
[----:B------:R-:W-:Y:S02]  /*0540*/  PLOP3.LUT P5, PT, P1, PT, UP2, 0x80, 0x8 ;  /* 0x000000000008781c */ /* 0x000fe40000faf028 */
[----:B---3--:R-:W-:-:S13]  /*0550*/  ISETP.NE.AND P0, PT, R0, RZ, PT ;  /* 0x000000ff0000720c */ /* 0x008fda0003f05270 */
[----:B------:R-:W-:Y:S05]  /*0560*/  @P0 BRA `(.L_x_9) ;  /* 0x00000000004c0947 */ /* 0x000fea0003800000 */
[----:B------:R-:W-:Y:S01]  /*0570*/  UMOV UR8, 0x400 ;  /* 0x0000040000087882 */ /* 0x000fe20000000000 */
[----:B------:R-:W-:Y:S01]  /*0580*/  UMOV UR6, 0x1 ;  /* 0x0000000100067882 */ /* 0x000fe20000000000 */
[----:B------:R-:W-:Y:S02]  /*0590*/  ULEA UR8, UR37, UR8, 0x18 ;  /* 0x0000000825087291 */ /* 0x000fe4000f8ec0ff */
[----:B------:R-:W-:-:S04]  /*05a0*/  UIADD3 UR12, UPT, UPT, -UR6, 0x100000, URZ ;  /* 0x00100000060c7890 */ /* 0x000fc8000fffe1ff */
[----:B------:R-:W-:Y:S02]  /*05b0*/  USHF.L.U32 UR13, UR12, 0xb, URZ ;  /* 0x0000000b0c0d7899 */ /* 0x000fe400080006ff */
[----:B------:R-:W-:Y:S01]  /*05c0*/  USHF.L.U32 UR12, UR12, 0x1, URZ ;  /* 0x000000010c0c7899 */ /* 0x000fe200080006ff */
[----:B------:R-:W-:Y:S01]  /*05d0*/  ELECT P0, URZ, PT ;  /* 0x0000000000ff782f */ /* 0x000fe20003800000 */
[----:B------:R-:W3:Y:S10]  /*05e0*/  FENCE.VIEW.ASYNC.S ;  /* 0x00000000000073c6 */ /* 0x000ef40000000000 */
[----:B---3--:R3:W4:Y:S01]  /*05f0*/  SYNCS.EXCH.64 URZ, [UR8], UR12 ;  /* 0x0000000c08ff75b2 */ /* 0x0087220008000100 */
[----:B------:R3:W1:Y:S01]  /*0600*/  SYNCS.EXCH.64 URZ, [UR8+0x28], UR12 ;  /* 0x0000280c08ff75b2 */ /* 0x0006620008000100 */
        /* <DEDUP_REMOVED lines=8> */
[----:B------:R-:W-:Y:S01]  /*0690*/  NOP ;  /* 0x0000000000007918 */ /* 0x000fe20000000000 */
.L_x_9:
[----:B------:R-:W2:Y:S01]  /*06a0*/  SHFL.IDX PT, R0, R96, RZ, 0x1f ;  /* 0x00001fff60007589 */ /* 0x000ea200000e0000 */
[----:B------:R-:W-:Y:S01]  /*06b0*/  NOP ;  /* 0x0000000000007918 */ /* 0x000fe20000000000 */
[----:B--2---:R-:W-:-:S13]  /*06c0*/  ISETP.NE.AND P0, PT, R0, 0x1, PT ;  /* 0x000000010000780c */ /* 0x004fda0003f05270 */
[----:B------:R-:W-:Y:S05]  /*06d0*/  @P0 BRA `(.L_x_10) ;  /* 0x00000000004c0947 */ /* 0x000fea0003800000 */
[----:B------:R-:W-:Y:S01]  /*06e0*/  UMOV UR9, 0x400 ;  /* 0x0000040000097882 */ /* 0x000fe20000000000 */
[----:B---3--:R-:W-:Y:S01]  /*06f0*/  UMOV UR8, 0x20 ;  /* 0x0000002000087882 */ /* 0x008fe20000000000 */
[----:B------:R-:W-:Y:S01]  /*0700*/  UMOV UR6, 0x80 ;  /* 0x0000008000067882 */ /* 0x000fe20000000000 */
[----:B------:R-:W-:Y:S02]  /*0710*/  ULEA UR9, UR37, UR9, 0x18 ;  /* 0x0000000925097291 */ /* 0x000fe4000f8ec0ff */
[----:B------:R-:W-:-:S04]  /*0720*/  UIADD3 UR12, UPT, UPT, -UR8, 0x100000, URZ ;  /* 0x00100000080c7890 */ /* 0x000fc8000fffe1ff */
[----:B------:R-:W-:Y:S02]  /*0730*/  USHF.L.U32 UR13, UR12, 0xb, URZ ;  /* 0x0000000b0c0d7899 */ /* 0x000fe400080006ff */
[----:B------:R-:W-:Y:S02]  /*0740*/  USHF.L.U32 UR12, UR12, 0x1, URZ ;  /* 0x000000010c0c7899 */ /* 0x000fe400080006ff */
[----:B------:R-:W-:-:S04]  /*0750*/  UIADD3 UR14, UPT, UPT, -UR6, 0x100000, URZ ;  /* 0x00100000060e7890 */ /* 0x000fc8000fffe1ff */
[----:B------:R-:W-:Y:S02]  /*0760*/  USHF.L.U32 UR15, UR14, 0xb, URZ ;  /* 0x0000000b0e0f7899 */ /* 0x000fe400080006ff */
[----:B------:R-:W-:Y:S01]  /*0770*/  USHF.L.U32 UR14, UR14, 0x1, URZ ;  /* 0x000000010e0e7899 */ /* 0x000fe200080006ff */
[----:B------:R-:W-:Y:S01]  /*0780*/  ELECT P0, URZ, PT ;  /* 0x0000000000ff782f */ /* 0x000fe20003800000 */
[----:B------:R-:W2:Y:S02]  /*0790*/  FENCE.VIEW.ASYNC.S ;  /* 0x00000000000073c6 */ /* 0x000ea40000000000 */
[----:B--2---:R2:W3:Y:S08]  /*07a0*/  SYNCS.EXCH.64 URZ, [UR9+0x50], UR12 ;  /* 0x0000500c09ff75b2 */ /* 0x0044f00008000100 */
[----:B------:R2:W1:Y:S01]  /*07b0*/  SYNCS.EXCH.64 URZ, [UR9+0x68], UR14 ;  /* 0x0000680e09ff75b2 */ /* 0x0004620008000100 */
[----:B------:R2:W1:Y:S01]  /*07c0*/  SYNCS.EXCH.64 URZ, [UR9+0x58], UR12 ;  /* 0x0000580c09ff75b2 */ /* 0x0004620008000100 */
[----:B------:R2:W1:Y:S01]  /*07d0*/  SYNCS.EXCH.64 URZ, [UR9+0x70], UR14 ;  /* 0x0000700e09ff75b2 */ /* 0x0004620008000100 */
[----:B------:R2:W1:Y:S01]  /*07e0*/  SYNCS.EXCH.64 URZ, [UR9+0x60], UR12 ;  /* 0x0000600c09ff75b2 */ /* 0x0004620008000100 */
[----:B------:R2:W1:Y:S01]  /*07f0*/  SYNCS.EXCH.64 URZ, [UR9+0x78], UR14 ;  /* 0x0000780e09ff75b2 */ /* 0x0004620008000100 */
[----:B------:R-:W-:Y:S01]  /*0800*/  NOP ;  /* 0x0000000000007918 */ /* 0x000fe20000000000 */
.L_x_10:
[----:B------:R-:W4:Y:S01]  /*0810*/  SHFL.IDX PT, R0, R96, RZ, 0x1f ;  /* 0x00001fff60007589 */ /* 0x000f2200000e0000 */
[----:B------:R-:W-:Y:S01]  /*0820*/  NOP ;  /* 0x0000000000007918 */ /* 0x000fe20000000000 */
[----:B----4-:R-:W-:-:S13]  /*0830*/  ISETP.NE.AND P0, PT, R0, 0x3, PT ;  /* 0x000000030000780c */ /* 0x010fda0003f05270 */
[----:B------:R-:W-:Y:S05]  /*0840*/  @P0 BRA `(.L_x_11) ;  /* 0x00000000002c0947 */ /* 0x000fea0003800000 */
[----:B---3--:R-:W-:Y:S01]  /*0850*/  UMOV UR8, 0x400 ;  /* 0x0000040000087882 */ /* 0x008fe20000000000 */
[----:B------:R-:W-:Y:S01]  /*0860*/  UMOV UR6, 0x20 ;  /* 0x0000002000067882 */ /* 0x000fe20000000000 */
[----:B------:R-:W-:Y:S02]  /*0870*/  ULEA UR8, UR37, UR8, 0x18 ;  /* 0x0000000825087291 */ /* 0x000fe4000f8ec0ff */
[----:B--2---:R-:W-:-:S04]  /*0880*/  UIADD3 UR12, UPT, UPT, -UR6, 0x100000, URZ ;  /* 0x00100000060c7890 */ /* 0x004fc8000fffe1ff */
[----:B------:R-:W-:Y:S02]  /*0890*/  USHF.L.U32 UR13, UR12, 0xb, URZ ;  /* 0x0000000b0c0d7899 */ /* 0x000fe400080006ff */
[----:B------:R-:W-:Y:S01]  /*08a0*/  USHF.L.U32 UR12, UR12, 0x1, URZ ;  /* 0x000000010c0c7899 */ /* 0x000fe200080006ff */
[----:B------:R-:W-:Y:S01]  /*08b0*/  ELECT P0, URZ, PT ;  /* 0x0000000000ff782f */ /* 0x000fe20003800000 */
[----:B------:R-:W2:Y:S10]  /*08c0*/  FENCE.VIEW.ASYNC.S ;  /* 0x00000000000073c6 */ /* 0x000eb40000000000 */
[----:B--2---:R4:W2:Y:S01]  /*08d0*/  SYNCS.EXCH.64 URZ, [UR8+0x80], UR12 ;  /* 0x0000800c08ff75b2 */ /* 0x0048a20008000100 */
[----:B------:R4:W3:Y:S02]  /*08e0*/  SYNCS.EXCH.64 URZ, [UR8+0x88], UR12 ;  /* 0x0000880c08ff75b2 */ /* 0x0008e40008000100 */
[----:B----4-:R-:W-:Y:S01]  /*08f0*/  NOP ;  /* 0x0000000000007918 */ /* 0x010fe20000000000 */
.L_x_11:
[----:B------:R-:W4:Y:S01]  /*0900*/  SHFL.IDX PT, R0, R96, RZ, 0x1f ;  /* 0x00001fff60007589 */ /* 0x000f2200000e0000 */
[----:B------:R-:W-:Y:S01]  /*0910*/  NOP ;  /* 0x0000000000007918 */ /* 0x000fe20000000000 */
[----:B----4-:R-:W-:-:S13]  /*0920*/  ISETP.NE.AND P0, PT, R0, 0x4, PT ;  /* 0x000000040000780c */ /* 0x010fda0003f05270 */
[----:B------:R-:W-:Y:S05]  /*0930*/  @P0 BRA `(.L_x_12) ;  /* 0x0000000000480947 */ /* 0x000fea0003800000 */
[----:B--2---:R-:W-:Y:S01]  /*0940*/  UMOV UR9, 0x1e0 ;  /* 0x000001e000097882 */ /* 0x004fe20000000000 */
[----:B---3--:R-:W-:Y:S01]  /*0950*/  UMOV UR8, 0x400 ;  /* 0x0000040000087882 */ /* 0x008fe20000000000 */
[----:B------:R-:W-:Y:S01]  /*0960*/  USEL UR9, UR9, 0x1a0, UP5 ;  /* 0x000001a009097887 */ /* 0x000fe2000a800000 */
        /* <DEDUP_REMOVED lines=10> */
[----:B--2---:R4:W2:Y:S08]  /*0a10*/  SYNCS.EXCH.64 URZ, [UR8+0x90], UR12 ;  /* 0x0000900c08ff75b2 */ /* 0x0048b00008000100 */
[----:B------:R4:W3:Y:S01]  /*0a20*/  SYNCS.EXCH.64 URZ, [UR8+0xa0], UR14 ;  /* 0x0000a00e08ff75b2 */ /* 0x0008e20008000100 */
[----:B------:R4:W1:Y:S01]  /*0a30*/  SYNCS.EXCH.64 URZ, [UR8+0x98], UR12 ;  /* 0x0000980c08ff75b2 */ /* 0x0008620008000100 */
[----:B------:R4:W1:Y:S02]  /*0a40*/  SYNCS.EXCH.64 URZ, [UR8+0xa8], UR14 ;  /* 0x0000a80e08ff75b2 */ /* 0x0008640008000100 */
[----:B----4-:R-:W-:Y:S01]  /*0a50*/  NOP ;  /* 0x0000000000007918 */ /* 0x010fe20000000000 */
.L_x_12:
[----:B------:R-:W4:Y:S01]  /*0a60*/  SHFL.IDX PT, R0, R96, RZ, 0x1f ;  /* 0x00001fff60007589 */ /* 0x000f2200000e0000 */
[----:B------:R-:W-:Y:S01]  /*0a70*/  NOP ;  /* 0x0000000000007918 */ /* 0x000fe20000000000 */
[----:B----4-:R-:W-:-:S13]  /*0a80*/  ISETP.NE.AND P0, PT, R0, 0x5, PT ;  /* 0x000000050000780c */ /* 0x010fda0003f05270 */
[----:B------:R-:W-:Y:S05]  /*0a90*/  @P0 BRA `(.L_x_13) ;  /* 0x0000000000540947 */ /* 0x000fea0003800000 */
[----:B--2---:R-:W-:Y:S01]  /*0aa0*/  UMOV UR9, 0x400 ;  /* 0x0000040000097882 */ /* 0x004fe20000000000 */
        /* <DEDUP_REMOVED lines=14> */
[----:B------:R4:W1:Y:S01]  /*0b90*/  SYNCS.EXCH.64 URZ, [UR9+0xd8], UR14 ;  /* 0x0000d80e09ff75b2 */ /* 0x0008620008000100 */
[----:B------:R4:W1:Y:S01]  /*0ba0*/  SYNCS.EXCH.64 URZ, [UR9+0xc0], UR12 ;  /* 0x0000c00c09ff75b2 */ /* 0x0008620008000100 */
[----:B------:R4:W1:Y:S01]  /*0bb0*/  SYNCS.EXCH.64 URZ, [UR9+0xe0], UR14 ;  /* 0x0000e00e09ff75b2 */ /* 0x0008620008000100 */
[----:B------:R4:W1:Y:S01]  /*0bc0*/  SYNCS.EXCH.64 URZ, [UR9+0xc8], UR12 ;  /* 0x0000c80c09ff75b2 */ /* 0x0008620008000100 */
[----:B------:R4:W1:Y:S02]  /*0bd0*/  SYNCS.EXCH.64 URZ, [UR9+0xe8], UR14 ;  /* 0x0000e80e09ff75b2 */ /* 0x0008640008000100 */
[----:B----4-:R-:W-:Y:S01]  /*0be0*/  NOP ;  /* 0x0000000000007918 */ /* 0x010fe20000000000 */
.L_x_13:
[----:B------:R-:W4:Y:S01]  /*0bf0*/  SHFL.IDX PT, R0, R96, RZ, 0x1f ;  /* 0x00001fff60007589 */ /* 0x000f2200000e0000 */
[----:B------:R-:W-:Y:S01]  /*0c00*/  ISETP.NE.OR P1, PT, RZ, UR10, !P1 ;  /* 0x0000000aff007c0c */ /* 0x000fe2000cf25670 */
        /* <DEDUP_REMOVED lines=12> */
[----:B------:R4:W3:Y:S01]  /*0cd0*/  SYNCS.EXCH.64 URZ, [UR8+0x100], UR12 ;  /* 0x0001000c08ff75b2 */ /* 0x0008e20008000100 */
[----:B------:R4:W1:Y:S01]  /*0ce0*/  SYNCS.EXCH.64 URZ, [UR8+0xf8], UR12 ;  /* 0x0000f80c08ff75b2 */ /* 0x0008620008000100 */
[----:B------:R4:W1:Y:S02]  /*0cf0*/  SYNCS.EXCH.64 URZ, [UR8+0x108], UR12 ;  /* 0x0001080c08ff75b2 */ /* 0x0008640008000100 */
[----:B----4-:R-:W-:Y:S01]  /*0d00*/  NOP ;  /* 0x0000000000007918 */ /* 0x010fe20000000000 */
.L_x_14:
[----:B------:R-:W-:Y:S01]  /*0d10*/  VOTEU.ALL UP1, P1 ;  /* 0x0000000000ff7886 */ /* 0x000fe20000820000 */
[----:B---3--:R-:W3:Y:S01]  /*0d20*/  LDCU UR8, c[0x0][0x36c] ;  /* 0x00006d80ff0877ac */ /* 0x008ee20008000800 */
[----:B------:R-:W-:Y:S01]  /*0d30*/  NOP ;  /* 0x0000000000007918 */ /* 0x000fe20000000000 */
[----:B------:R-:W-:Y:S01]  /*0d40*/  LOP3.LUT R10, R97, 0x1f, RZ, 0xc0, !PT ;  /* 0x0000001f610a7812 */ /* 0x000fe200078ec0ff */
[----:B--2---:R-:W-:Y:S01]  /*0d50*/  UMOV UR12, 0x20 ;  /* 0x00000020000c7882 */ /* 0x004fe20000000000 */
[----:B------:R-:W-:Y:S01]  /*0d60*/  @!UP1 UMOV UR6, 0x400 ;  /* 0x0000040000069882 */ /* 0x000fe20000000000 */
[----:B------:R-:W-:-:S04]  /*0d70*/  @!UP1 UIADD3 UR12, UPT, UPT, -UR12, 0x100000, URZ ;  /* 0x001000000c0c9890 */ /* 0x000fc8000fffe1ff */
[----:B------:R-:W-:Y:S02]  /*0d80*/  @!UP1 USHF.L.U32 UR13, UR12, 0xb, URZ ;  /* 0x0000000b0c0d9899 */ /* 0x000fe400080006ff */
[----:B------:R-:W-:Y:S02]  /*0d90*/  @!UP1 USHF.L.U32 UR12, UR12, 0x1, URZ ;  /* 0x000000010c0c9899 */ /* 0x000fe400080006ff */
[----:B------:R-:W-:Y:S01]  /*0da0*/  @!UP1 ULEA UR6, UR37, UR6, 0x18 ;  /* 0x0000000625069291 */ /* 0x000fe2000f8ec0ff */
[----:B------:R-:W-:Y:S01]  /*0db0*/  VOTEU.ALL UP1, P1 ;  /* 0x0000000000ff7886 */ /* 0x000fe20000820000 */
[----:B------:R-:W-:Y:S01]  /*0dc0*/  UISETP.NE.AND UP4, UPT, UR10, URZ, UPT ;  /* 0x000000ff0a00728c */ /* 0x000fe2000bf85270 */
[----:B------:R-:W2:Y:S09]  /*0dd0*/  FENCE.VIEW.ASYNC.S ;  /* 0x00000000000073c6 */ /* 0x000eb20000000000 */
[----:B--2---:R2:W4:Y:S01]  /*0de0*/  @!UP1 SYNCS.EXCH.64 URZ, [UR6+0x110], UR12 ;  /* 0x0001100c06ff95b2 */ /* 0x0045220008000100 */
[----:B---3--:R-:W-:-:S09]  /*0df0*/  UISETP.EQ.U32.AND UP1, UPT, UR8, 0x1, UPT ;  /* 0x000000010800788c */ /* 0x008fd2000bf22070 */
[----:B------:R-:W-:Y:S05]  /*0e00*/  BRA.U !UP1, `(.L_x_15) ;  /* 0x0000000109087547 */ /* 0x000fea000b800000 */
[----:B-1--4-:R-:W-:Y:S01]  /*0e10*/  UCGABAR_ARV ;  /* 0x00000000000079c7 */ /* 0x012fe20008000000 */
[----:B------:R-:W-:Y:S05]  /*0e20*/  BRA `(.L_x_16) ;  /* 0x0000000000047947 */ /* 0x000fea0003800000 */
.L_x_15:
[----:B-1--4-:R-:W-:Y:S01]  /*0e30*/  NOP ;  /* 0x0000000000007918 */ /* 0x012fe20000000000 */
.L_x_16:
[----:B------:R-:W1:Y:S01]  /*0e40*/  S2R R15, SR_CTAID.Y ;  /* 0x00000000000f7919 */ /* 0x000e620000002600 */
[----:B------:R-:W-:-:S05]  /*0e50*/  CS2R.32 R91, SR_CgaSize ;  /* 0x00000000005b7805 */ /* 0x000fca0000008a00 */
[----:B------:R-:W-:-:S05]  /*0e60*/  IMAD R91, R91, -0xa0, RZ ;  /* 0xffffff605b5b7824 */ /* 0x000fca00078e02ff */
[----:B--2---:R-:W-:-:S14]  /*0e70*/  R2UR UR6, R91 ;  /* 0x000000005b0672ca */ /* 0x004fdc00000e0000 */
[----:B------:R-:W2:Y:S01]  /*0e80*/  LDCU UR6, c[0x0][UR6+0x2b4] ;  /* 0x00005680060677ac */ /* 0x000ea20008000800 */
[----:B------:R-:W-:-:S05]  /*0e90*/  CS2R.32 R0, SR_CgaSize ;  /* 0x0000000000007805 */ /* 0x000fca0000008a00 */
[----:B------:R-:W-:-:S06]  /*0ea0*/  IMAD R0, R0, -0xa0, RZ ;  /* 0xffffff6000007824 */ /* 0x000fcc00078e02ff */
[----:B------:R-:W3:Y:S01]  /*0eb0*/  LDC R0, c[0x0][R0+0x2a4] ;  /* 0x0000a90000007b82 */ /* 0x000ee20000000800 */
[----:B------:R-:W-:Y:S01]  /*0ec0*/  PRMT R8, RZ, 0x7610, R8 ;  /* 0x00007610ff087816 */ /* 0x000fe20000000008 */
[----:B------:R-:W4:Y:S01]  /*0ed0*/  S2R R9, SR_CTAID.X ;  /* 0x0000000000097919 */ /* 0x000f220000002500 */
[----:B------:R-:W-:-:S05]  /*0ee0*/  CS2R.32 R91, SR_CgaSize ;  /* 0x00000000005b7805 */ /* 0x000fca0000008a00 */
[----:B------:R-:W-:-:S05]  /*0ef0*/  IMAD R91, R91, -0xa0, RZ ;  /* 0xffffff605b5b7824 */ /* 0x000fca00078e02ff */
[----:B------:R-:W-:-:S14]  /*0f00*/  R2UR UR8, R91 ;  /* 0x000000005b0872ca */ /* 0x000fdc00000e0000 */
[----:B------:R-:W3:Y:S01]  /*0f10*/  LDCU UR8, c[0x0][UR8+0x2b0] ;  /* 0x00005600080877ac */ /* 0x000ee20008000800 */
[----:B------:R-:W-:Y:S01]  /*0f20*/  UISETP.NE.AND UP2, UPT, UR10, 0x2, UPT ;  /* 0x000000020a00788c */ /* 0x000fe2000bf45270 */
[----:B------:R-:W2:Y:S01]  /*0f30*/  LDC R11, c[0x0][0xb24] ;  /* 0x0002c900ff0b7b82 */ /* 0x000ea20000000800 */
[----:B------:R-:W-:-:S05]  /*0f40*/  CS2R.32 R2, SR_CgaSize ;  /* 0x0000000000027805 */ /* 0x000fca0000008a00 */
[----:B------:R-:W-:-:S06]  /*0f50*/  IMAD R2, R2, -0xa0, RZ ;  /* 0xffffff6002027824 */ /* 0x000fcc00078e02ff */
[----:B------:R-:W3:Y:S08]  /*0f60*/  LDC R2, c[0x0][R2+0x2a0] ;  /* 0x0000a80002027b82 */ /* 0x000ef00000000800 */
[----:B------:R-:W3:Y:S01]  /*0f70*/  LDC R40, c[0x0][0xb24] ;  /* 0x0002c900ff287b82 */ /* 0x000ee20000000800 */
[----:B-1----:R-:W-:-:S07]  /*0f80*/  I2FP.F32.U32 R90, R15 ;  /* 0x0000000f005a7245 */ /* 0x002fce0000201000 */
[----:B------:R-:W1:Y:S01]  /*0f90*/  S2UR UR36, SR_CTAID.Z ;  /* 0x00000000002479c3 */ /* 0x000e620000002700 */
[----:B--2---:R-:W-:Y:S01]  /*0fa0*/  ISETP.GE.AND P0, PT, R11, 0x1, PT ;  /* 0x000000010b00780c */ /* 0x004fe20003f06270 */
[----:B----4-:R-:W-:Y:S01]  /*0fb0*/  IMAD.MOV.U32 R14, RZ, RZ, R9 ;  /* 0x000000ffff0e7224 */ /* 0x010fe200078e0009 */
[----:B------:R-:W-:Y:S01]  /*0fc0*/  I2FP.F32.U32 R91, R9 ;  /* 0x00000009005b7245 */ /* 0x000fe20000201000 */
[----:B------:R-:W-:Y:S01]  /*0fd0*/  FMUL R90, R90, UR6 ;  /* 0x000000065a5a7c20 */ /* 0x000fe20008400000 */
[----:B------:R-:W2:Y:S03]  /*0fe0*/  LDCU UR6, c[0x0][0xb30] ;  /* 0x00016600ff0677ac */ /* 0x000ea60008000800 */
[----:B---3--:R-:W-:Y:S02]  /*0ff0*/  FMUL R91, R91, UR8 ;  /* 0x000000085b5b7c20 */ /* 0x008fe40008400000 */
[----:B------:R-:W3:Y:S08]  /*1000*/  F2I.U32.TRUNC.NTZ R90, R90 ;  /* 0x0000005a005a7305 */ /* 0x000ef0000020f000 */
[----:B------:R-:W4:Y:S01]  /*1010*/  F2I.U32.TRUNC.NTZ R91, R91 ;  /* 0x0000005b005b7305 */ /* 0x000f22000020f000 */
[----:B--2---:R-:W-:Y:S01]  /*1020*/  UISETP.NE.AND UP3, UPT, UR6, 0x1, UPT ;  /* 0x000000010600788c */ /* 0x004fe2000bf65270 */
[----:B---3--:R-:W-:-:S05]  /*1030*/  IADD3 R90, PT, PT, -R90, RZ, RZ ;  /* 0x000000ff5a5a7210 */ /* 0x008fca0007ffe1ff */
[----:B------:R-:W-:Y:S01]  /*1040*/  IMAD R90, R0, R90, R15 ;  /* 0x0000005a005a7224 */ /* 0x000fe200078e020f */
[----:B------:R-:W-:Y:S01]  /*1050*/  PRMT R0, RZ, 0x7610, R0 ;  /* 0x00007610ff007816 */ /* 0x000fe20000000000 */
[----:B----4-:R-:W-:-:S04]  /*1060*/  IMAD.MOV R91, RZ, RZ, -R91 ;  /* 0x000000ffff5b7224 */ /* 0x010fc800078e0a5b */
[----:B------:R-:W-:Y:S01]  /*1070*/  IMAD R91, R2, R91, R9 ;  /* 0x0000005b025b7224 */ /* 0x000fe200078e0209 */
[----:B-1----:R-:W-:Y:S06]  /*1080*/  BRA.U UP4, `(.L_x_17) ;  /* 0x0000000104247547 */ /* 0x002fec000b800000 */
[----:B------:R-:W-:Y:S01]  /*1090*/  ISETP.NE.AND P1, PT, R90, RZ, PT ;  /* 0x000000ff5a00720c */ /* 0x000fe20003f25270 */
[----:B------:R-:W-:Y:S01]  /*10a0*/  IMAD.MOV.U32 R0, RZ, RZ, 0x3 ;  /* 0x00000003ff007424 */ /* 0x000fe200078e00ff */
[C---:B------:R-:W-:Y:S02]  /*10b0*/  LOP3.LUT R2, R91.reuse, 0xfffffffe, RZ, 0xc0, !PT ;  /* 0xfffffffe5b027812 */ /* 0x040fe400078ec0ff */
[----:B------:R-:W-:Y:S02]  /*10c0*/  ISETP.LT.U32.OR P1, PT, R91, 0x2, !P1 ;  /* 0x000000025b00780c */ /* 0x000fe40004f21470 */
[----:B------:R-:W-:Y:S02]  /*10d0*/  SHF.L.U32 R0, R0, R2, RZ ;  /* 0x0000000200007219 */ /* 0x000fe400000006ff */
[----:B------:R-:W-:Y:S02]  /*10e0*/  SEL R4, RZ, 0x1, !P1 ;  /* 0x00000001ff047807 */ /* 0x000fe40004800000 */
[----:B------:R-:W-:-:S05]  /*10f0*/  SEL R3, RZ, 0x2, !P1 ;  /* 0x00000002ff037807 */ /* 0x000fca0004800000 */
[----:B------:R-:W-:-:S05]  /*1100*/  IMAD.IADD R3, R4, 0x1, R3 ;  /* 0x0000000104037824 */ /* 0x000fca00078e0203 */
[----:B------:R-:W-:Y:S02]  /*1110*/  PRMT R8, R3, 0x7610, R8 ;  /* 0x0000761003087816 */ /* 0x000fe40000000008 */
.L_x_17:
[----:B------:R-:W-:Y:S05]  /*1120*/  @!P0 BRA `(.L_x_18) ;  /* 0x0000000000b88947 */ /* 0x000fea0003800000 */
[----:B------:R-:W1:Y:S01]  /*1130*/  LDC.64 R4, c[0x0][0xb18] ;  /* 0x0002c600ff047b82 */ /* 0x000e620000000a00 */
[----:B------:R-:W-:-:S07]  /*1140*/  ISETP.NE.AND P0, PT, R11, 0x1, PT ;  /* 0x000000010b00780c */ /* 0x000fce0003f05270 */
[----:B------:R-:W2:Y:S08]  /*1150*/  LDC R14, c[0x0][0xb0c] ;  /* 0x0002c300ff0e7b82 */ /* 0x000eb00000000800 */
[----:B------:R-:W3:Y:S08]  /*1160*/  LDC R16, c[0x0][0x370] ;  /* 0x0000dc00ff107b82 */ /* 0x000ef00000000800 */
[----:B------:R-:W4:Y:S01]  /*1170*/  LDC R13, c[0x0][0x374] ;  /* 0x0000dd00ff0d7b82 */ /* 0x000f220000000800 */
[----:B-1----:R-:W-:-:S07]  /*1180*/  ISETP.NE.AND P1, PT, R4, 0x1, PT ;  /* 0x000000010400780c */ /* 0x002fce0003f25270 */
[----:B------:R-:W3:Y:S01]  /*1190*/  LDC.64 R6, c[0x0][0xb10] ;  /* 0x0002c400ff067b82 */ /* 0x000ee20000000a00 */
[----:B--2---:R-:W-:-:S07]  /*11a0*/  ISETP.NE.AND P2, PT, R14, 0x1, PT ;  /* 0x000000010e00780c */ /* 0x004fce0003f45270 */
[----:B------:R-:W1:Y:S08]  /*11b0*/  LDC R12, c[0x0][0xb20] ;  /* 0x0002c800ff0c7b82 */ /* 0x000e700000000800 */
[----:B------:R-:W2:Y:S01]  /*11c0*/  LDC.64 R2, c[0x0][0xb28] ;  /* 0x0002ca00ff027b82 */ /* 0x000ea20000000a00 */
[----:B----4-:R-:W-:-:S04]  /*11d0*/  IMAD.HI.U32 R17, R13, R5, RZ ;  /* 0x000000050d117227 */ /* 0x010fc800078e00ff */
[----:B------:R-:W-:-:S04]  /*11e0*/  IMAD.HI.U32 R5, R15, R5, RZ ;  /* 0x000000050f057227 */ /* 0x000fc800078e00ff */
[----:B---3--:R-:W-:-:S05]  /*11f0*/  IMAD.HI.U32 R18, R16, R6, RZ ;  /* 0x0000000610127227 */ /* 0x008fca00078e00ff */
[-C--:B------:R-:W-:Y:S01]  /*1200*/  @P2 SHF.R.U32.HI R16, RZ, R7.reuse, R18 ;  /* 0x00000007ff102219 */ /* 0x080fe20000011612 */
[----:B------:R-:W-:Y:S01]  /*1210*/  IMAD.HI.U32 R18, R9, R6, RZ ;  /* 0x0000000609127227 */ /* 0x000fe200078e00ff */
[-C--:B-1----:R-:W-:Y:S02]  /*1220*/  @P1 SHF.R.U32.HI R13, RZ, R12.reuse, R17 ;  /* 0x0000000cff0d1219 */ /* 0x082fe40000011611 */
[----:B------:R-:W-:Y:S02]  /*1230*/  SHF.R.U32.HI R5, RZ, R12, R5 ;  /* 0x0000000cff057219 */ /* 0x000fe40000011605 */
[----:B------:R-:W-:Y:S02]  /*1240*/  SHF.R.U32.HI R18, RZ, R7, R18 ;  /* 0x00000007ff127219 */ /* 0x000fe40000011612 */
[----:B------:R-:W-:Y:S01]  /*1250*/  SEL R5, R15, R5, !P1 ;  /* 0x000000050f057207 */ /* 0x000fe20004800000 */
[----:B--2---:R-:W-:Y:S01]  /*1260*/  IMAD.HI.U32 R17, R13, R2, RZ ;  /* 0x000000020d117227 */ /* 0x004fe200078e00ff */
[----:B------:R-:W-:-:S03]  /*1270*/  SEL R18, R9, R18, !P2 ;  /* 0x0000001209127207 */ /* 0x000fc60005000000 */
[----:B------:R-:W-:Y:S01]  /*1280*/  IMAD.HI.U32 R6, R16, R2, RZ ;  /* 0x0000000210067227 */ /* 0x000fe200078e00ff */
[----:B------:R-:W-:-:S04]  /*1290*/  @P0 SHF.R.U32.HI R13, RZ, R3, R17 ;  /* 0x00000003ff0d0219 */ /* 0x000fc80000011611 */
[----:B------:R-:W-:Y:S01]  /*12a0*/  @P0 SHF.R.U32.HI R16, RZ, R3, R6 ;  /* 0x00000003ff100219 */ /* 0x000fe20000011606 */
[----:B------:R-:W-:-:S04]  /*12b0*/  IMAD R13, R13, R11, RZ ;  /* 0x0000000b0d0d7224 */ /* 0x000fc800078e02ff */
[----:B------:R-:W-:Y:S01]  /*12c0*/  IMAD R6, R16, R11, RZ ;  /* 0x0000000b10067224 */ /* 0x000fe200078e02ff */
[----:B------:R-:W-:-:S04]  /*12d0*/  ISETP.GE.AND P1, PT, R5, R13, PT ;  /* 0x0000000d0500720c */ /* 0x000fc80003f26270 */
[----:B------:R-:W-:Y:S01]  /*12e0*/  ISETP.GE.OR P1, PT, R18, R6, P1 ;  /* 0x000000061200720c */ /* 0x000fe20000f26670 */
[----:B------:R-:W-:-:S05]  /*12f0*/  IMAD.HI.U32 R6, R5, R2, RZ ;  /* 0x0000000205067227 */ /* 0x000fca00078e00ff */
[----:B------:R-:W-:-:S04]  /*1300*/  SHF.R.U32.HI R6, RZ, R3, R6 ;  /* 0x00000003ff067219 */ /* 0x000fc80000011606 */
[----:B------:R-:W-:-:S03]  /*1310*/  SEL R6, R5, R6, !P0 ;  /* 0x0000000605067207 */ /* 0x000fc60004000000 */
[----:B------:R-:W-:Y:S01]  /*1320*/  @!P1 IMAD.HI.U32 R7, R18, R2, RZ ;  /* 0x0000000212079227 */ /* 0x000fe200078e00ff */
[----:B------:R-:W-:-:S04]  /*1330*/  IADD3 R2, PT, PT, -R6, RZ, RZ ;  /* 0x000000ff06027210 */ /* 0x000fc80007ffe1ff */
[----:B------:R-:W-:Y:S01]  /*1340*/  @!P1 SHF.R.U32.HI R3, RZ, R3, R7 ;  /* 0x00000003ff039219 */ /* 0x000fe20000011607 */
[----:B------:R-:W-:Y:S01]  /*1350*/  IMAD R2, R11, R2, R5 ;  /* 0x000000020b027224 */ /* 0x000fe200078e0205 */
[----:B------:R-:W-:Y:S02]  /*1360*/  IADD3 R7, PT, PT, -R5, RZ, RZ ;  /* 0x000000ff05077210 */ /* 0x000fe40007ffe1ff */
[----:B------:R-:W-:-:S03]  /*1370*/  @!P1 SEL R3, R18, R3, !P0 ;  /* 0x0000000312039207 */ /* 0x000fc60004000000 */
[----:B------:R-:W-:Y:S02]  /*1380*/  IMAD R7, R4, R7, R15 ;  /* 0x0000000704077224 */ /* 0x000fe400078e020f */
[--C-:B------:R-:W-:Y:S02]  /*1390*/  @!P1 IMAD.IADD R6, R6, 0x1, -R3.reuse ;  /* 0x0000000106069824 */ /* 0x100fe400078e0a03 */
[----:B------:R-:W-:Y:S01]  /*13a0*/  @!P1 IMAD R3, R2, R16, R3 ;  /* 0x0000001002039224 */ /* 0x000fe200078e0203 */
[----:B------:R-:W-:Y:S01]  /*13b0*/  IADD3 R2, PT, PT, -R18, RZ, RZ ;  /* 0x000000ff12027210 */ /* 0x000fe20007ffe1ff */
[----:B------:R-:W-:Y:S02]  /*13c0*/  @!P1 IMAD R5, R6, R11, R18 ;  /* 0x0000000b06059224 */ /* 0x000fe400078e0212 */
[----:B------:R-:W-:Y:S02]  /*13d0*/  @!P1 IMAD.MOV.U32 R18, RZ, RZ, R3 ;  /* 0x000000ffff129224 */ /* 0x000fe400078e0003 */
[----:B------:R-:W-:-:S02]  /*13e0*/  IMAD R2, R14, R2, R9 ;  /* 0x000000020e027224 */ /* 0x000fc400078e0209 */
[----:B------:R-:W-:Y:S02]  /*13f0*/  IMAD R15, R5, R4, R7 ;  /* 0x00000004050f7224 */ /* 0x000fe400078e0207 */
[----:B------:R-:W-:Y:S02]  /*1400*/  IMAD R14, R18, R14, R2 ;  /* 0x0000000e120e7224 */ /* 0x000fe400078e0202 */
.L_x_18:
[----:B------:R-:W-:Y:S05]  /*1410*/  BRA.U UP3, `(.L_x_19) ;  /* 0x0000000103407547 */ /* 0x000fea000b800000 */
[----:B------:R-:W1:Y:S08]  /*1420*/  LDC.64 R4, c[0x0][0xb10] ;  /* 0x0002c400ff047b82 */ /* 0x000e700000000a00 */
[----:B------:R-:W2:Y:S08]  /*1430*/  LDC.64 R2, c[0x0][0xb18] ;  /* 0x0002c600ff027b82 */ /* 0x000eb00000000a00 */
[----:B------:R-:W3:Y:S08]  /*1440*/  LDC R6, c[0x0][0xb20] ;  /* 0x0002c800ff067b82 */ /* 0x000ef00000000800 */
[----:B------:R-:W4:Y:S01]  /*1450*/  LDC R7, c[0x0][0xb0c] ;  /* 0x0002c300ff077b82 */ /* 0x000f220000000800 */
[----:B-1----:R-:W-:-:S05]  /*1460*/  IMAD.HI.U32 R4, R14, R4, RZ ;  /* 0x000000040e047227 */ /* 0x002fca00078e00ff */
[----:B------:R-:W-:Y:S01]  /*1470*/  SHF.R.U32.HI R4, RZ, R5, R4 ;  /* 0x00000005ff047219 */ /* 0x000fe20000011604 */
[----:B--2---:R-:W-:Y:S01]  /*1480*/  IMAD.HI.U32 R3, R15, R3, RZ ;  /* 0x000000030f037227 */ /* 0x004fe200078e00ff */
[----:B------:R-:W-:-:S04]  /*1490*/  ISETP.NE.AND P0, PT, R2, 0x1, PT ;  /* 0x000000010200780c */ /* 0x000fc80003f05270 */
[----:B---3--:R-:W-:-:S04]  /*14a0*/  SHF.R.U32.HI R3, RZ, R6, R3 ;  /* 0x00000006ff037219 */ /* 0x008fc80000011603 */
[----:B------:R-:W-:Y:S02]  /*14b0*/  SEL R3, R15, R3, !P0 ;  /* 0x000000030f037207 */ /* 0x000fe40004000000 */
[----:B----4-:R-:W-:-:S04]  /*14c0*/  ISETP.NE.AND P1, PT, R7, 0x1, PT ;  /* 0x000000010700780c */ /* 0x010fc80003f25270 */
[----:B------:R-:W-:-:S05]  /*14d0*/  SEL R5, R14, R4, !P1 ;  /* 0x000000040e057207 */ /* 0x000fca0004800000 */
[----:B------:R-:W-:Y:S02]  /*14e0*/  IMAD.IADD R4, R3, 0x1, -R5 ;  /* 0x0000000103047824 */ /* 0x000fe400078e0a05 */
[----:B------:R-:W-:Y:S02]  /*14f0*/  IMAD.IADD R3, R5, 0x1, -R3 ;  /* 0x0000000105037824 */ /* 0x000fe400078e0a03 */
[----:B------:R-:W-:Y:S02]  /*1500*/  IMAD R14, R4, R7, R14 ;  /* 0x00000007040e7224 */ /* 0x000fe400078e020e */
[----:B------:R-:W-:Y:S02]  /*1510*/  IMAD R15, R3, R2, R15 ;  /* 0x00000002030f7224 */ /* 0x000fe400078e020f */
.L_x_19:
[----:B------:R-:W-:Y:S05]  /*1520*/  BRA.U !UP1, `(.L_x_20) ;  /* 0x00000001090c7547 */ /* 0x000fea000b800000 */
[----:B------:R-:W-:Y:S01]  /*1530*/  UCGABAR_WAIT ;  /* 0x0000000000007dc7 */ /* 0x000fe20008000000 */
[----:B------:R-:W-:Y:S01]  /*1540*/  CCTL.IVALL ;  /* 0x00000000ff00798f */ /* 0x000fe20002000000 */
[----:B------:R-:W-:Y:S05]  /*1550*/  BRA `(.L_x_21) ;  /* 0x0000000000047947 */ /* 0x000fea0003800000 */
.L_x_20:
[----:B------:R-:W-:Y:S06]  /*1560*/  BAR.SYNC.DEFER_BLOCKING 0x0 ;  /* 0x0000000000007b1d */ /* 0x000fec0000010000 */
.L_x_21:
[----:B------:R-:W-:Y:S05]  /*1570*/  BRA.U UP2, `(.L_x_22) ;  /* 0x0000001502307547 */ /* 0x000fea000b800000 */
[----:B------:R-:W1:Y:S01]  /*1580*/  LDCU UR15, c[0x0][0x38c] ;  /* 0x00007180ff0f77ac */ /* 0x000e620008000800 */
[----:B------:R-:W2:Y:S01]  /*1590*/  LDC R8, c[0x0][0x370] ;  /* 0x0000dc00ff087b82 */ /* 0x000ea20000000800 */
[C---:B------:R-:W-:Y:S01]  /*15a0*/  IMAD.SHL.U32 R19, R9.reuse, 0x20, RZ ;  /* 0x0000002009137824 */ /* 0x040fe200078e00ff */
[----:B------:R-:W-:Y:S01]  /*15b0*/  PLOP3.LUT P1, PT, PT, PT, UP5, 0x80, 0x8 ;  /* 0x000000000008781c */ /* 0x000fe20003f2f058 */
[----:B------:R-:W-:Y:S01]  /*15c0*/  UISETP.NE.AND UP1, UPT, UR10, URZ, UPT ;  /* 0x000000ff0a00728c */ /* 0x000fe2000bf25270 */
[----:B------:R-:W-:Y:S01]  /*15d0*/  ISETP.NE.AND P4, PT, R10, RZ, P5 ;  /* 0x000000ff0a00720c */ /* 0x000fe20002f85270 */
[----:B------:R-:W-:Y:S01]  /*15e0*/  IMAD.SHL.U32 R18, R9, 0x80, RZ ;  /* 0x0000008009127824 */ /* 0x000fe200078e00ff */
[----:B------:R-:W-:Y:S01]  /*15f0*/  PLOP3.LUT P1, PT, P1, PT, PT, 0x8, 0x80 ;  /* 0x000000000080781c */ /* 0x000fe20000f2e170 */
[----:B------:R-:W-:Y:S01]  /*1600*/  IMAD.MOV.U32 R17, RZ, RZ, 0x1 ;  /* 0x00000001ff117424 */ /* 0x000fe200078e00ff */
[----:B------:R-:W3:Y:S01]  /*1610*/  LDC R0, c[0x0][0x374] ;  /* 0x0000dd00ff007b82 */ /* 0x000ee20000000800 */
[----:B------:R-:W-:Y:S01]  /*1620*/  IMAD.MOV.U32 R16, RZ, RZ, RZ ;  /* 0x000000ffff107224 */ /* 0x000fe200078e00ff */
[----:B------:R-:W-:Y:S01]  /*1630*/  CS2R R12, SRZ ;  /* 0x00000000000c7805 */ /* 0x000fe2000001ff00 */
[----:B------:R-:W-:Y:S01]  /*1640*/  IMAD.MOV.U32 R11, RZ, RZ, 0x1 ;  /* 0x00000001ff0b7424 */ /* 0x000fe200078e00ff */
[----:B------:R-:W-:Y:S01]  /*1650*/  LOP3.LUT R19, R19, 0x20, RZ, 0xc0, !PT ;  /* 0x0000002013137812 */ /* 0x000fe200078ec0ff */
[----:B------:R-:W4:Y:S01]  /*1660*/  LDCU.64 UR30, c[0x0][0x348] ;  /* 0x00006900ff1e77ac */ /* 0x000f220008000a00 */
[----:B-1----:R-:W-:-:S02]  /*1670*/  UIADD3 UR4, UPT, UPT, UR15, 0x7f, URZ ;  /* 0x0000007f0f047890 */ /* 0x002fc4000fffe0ff */
[----:B------:R-:W-:Y:S02]  /*1680*/  USEL UR7, UR7, 0x2, UP1 ;  /* 0x0000000207077887 */ /* 0x000fe40008800000 */
[----:B------:R-:W-:Y:S01]  /*1690*/  USHF.R.S32.HI UR22, URZ, 0x1f, UR4 ;  /* 0x0000001fff167899 */ /* 0x000fe20008011404 */
[----:B------:R-:W-:-:S03]  /*16a0*/  UMOV UR13, URZ ;  /* 0x000000ff000d7c82 */ /* 0x000fc60008000000 */
[----:B------:R-:W-:Y:S02]  /*16b0*/  ULEA.HI UR22, UR22, UR4, URZ, 0x7 ;  /* 0x0000000416167291 */ /* 0x000fe4000f8f38ff */
[----:B------:R-:W-:Y:S02]  /*16c0*/  UIADD3 UR4, UPT, UPT, UR15, -0x1, URZ ;  /* 0xffffffff0f047890 */ /* 0x000fe4000fffe0ff */
[----:B------:R-:W-:Y:S02]  /*16d0*/  USHF.R.S32.HI UR22, URZ, 0x7, UR22 ;  /* 0x00000007ff167899 */ /* 0x000fe40008011416 */
[----:B------:R-:W-:Y:S02]  /*16e0*/  UISETP.GE.U32.AND UP2, UPT, UR4, -0xff, UPT ;  /* 0xffffff010400788c */ /* 0x000fe4000bf46070 */
[----:B------:R-:W-:Y:S02]  /*16f0*/  UISETP.LT.U32.AND UP0, UPT, UR22, 0x5, UPT ;  /* 0x000000051600788c */ /* 0x000fe4000bf01070 */
[----:B------:R-:W-:-:S02]  /*1700*/  UIADD3 UR15, UPT, UPT, UR15, 0xfe, URZ ;  /* 0x000000fe0f0f7890 */ /* 0x000fc4000fffe0ff */
[----:B------:R-:W-:-:S04]  /*1710*/  USEL UR21, UR22, 0x5, UP0 ;  /* 0x0000000516157887 */ /* 0x000fc80008000000 */
[----:B------:R-:W-:Y:S02]  /*1720*/  UIADD3 UR6, UPT, UPT, UR21, -0x1, URZ ;  /* 0xffffffff15067890 */ /* 0x000fe4000fffe0ff */
[----:B------:R-:W-:Y:S02]  /*1730*/  @UP2 UIADD3 UR6, UPT, UPT, UR21, URZ, URZ ;  /* 0x000000ff15062290 */ /* 0x000fe4000fffe0ff */
[----:B------:R-:W-:Y:S02]  /*1740*/  UIADD3 UR14, UPT, UPT, UR22, -UR21, URZ ;  /* 0x80000015160e7290 */ /* 0x000fe4000fffe0ff */
[----:B------:R-:W-:Y:S02]  /*1750*/  UIADD3 UR5, UPT, UPT, UR6, 0x1, URZ ;  /* 0x0000000106057890 */ /* 0x000fe4000fffe0ff */
[----:B--2-4-:R-:W-:-:S12]  /*1760*/  UIADD3 UR6, UPT, UPT, -UR6, URZ, URZ ;  /* 0x000000ff06067290 */ /* 0x014fd8000fffe1ff */
.L_x_42:
[----:B------:R-:W-:Y:S01]  /*1770*/  UISETP.NE.AND UP0, UPT, UR37, URZ, UPT ;  /* 0x000000ff2500728c */ /* 0x000fe2000bf05270 */
[----:B------:R-:W1:Y:S08]  /*1780*/  S2UR UR37, SR_CgaCtaId ;  /* 0x00000000002579c3 */ /* 0x000e700000008800 */
[----:B------:R-:W-:Y:S05]  /*1790*/  BRA.U UP0, `(.L_x_23) ;  /* 0x0000000100347547 */ /* 0x000fea000b800000 */
[----:B------:R-:W2:Y:S01]  /*17a0*/  S2R R2, SR_CgaCtaId ;  /* 0x0000000000027919 */ /* 0x000ea20000008800 */
[----:B------:R-:W-:-:S04]  /*17b0*/  MOV R3, 0x400 ;  /* 0x0000040000037802 */ /* 0x000fc80000000f00 */
[----:B--2---:R-:W-:Y:S02]  /*17c0*/  LEA R2, R2, R3, 0x18 ;  /* 0x0000000302027211 */ /* 0x004fe400078ec0ff */
[----:B------:R-:W-:-:S03]  /*17d0*/  SHF.L.U32 R3, R11, 0x1f, RZ ;  /* 0x0000001f0b037819 */ /* 0x000fc600000006ff */
[----:B------:R-:W-:-:S04]  /*17e0*/  IMAD R2, R12, 0x8, R2 ;  /* 0x000000080c027824 */ /* 0x000fc800078e0202 */
[----:B------:R-:W2:Y:S02]  /*17f0*/  SYNCS.PHASECHK.TRANS64.TRYWAIT P0, [R2+URZ+0x100], R3 ;  /* 0x00010003020075a7 */ /* 0x000ea400080011ff */
[----:B--2---:R-:W-:Y:S05]  /*1800*/  @!P0 BRA `(.L_x_24) ;  /* 0x0000006400f88947 */ /* 0x004fea0003800000 */
.L_x_134:
[----:B------:R-:W-:Y:S01]  /*1810*/  VIADD R12, R12, 0x1 ;  /* 0x000000010c0c7836 */ /* 0x000fe20000000000 */
[----:B------:R2:W-:Y:S04]  /*1820*/  SYNCS.ARRIVE.TRANS64.A1T0 RZ, [R2+URZ+0xf0], RZ ;  /* 0x0000f0ff02ff79a7 */ /* 0x0005e800081000ff */
[----:B------:R-:W-:-:S04]  /*1830*/  ISETP.NE.AND P0, PT, R12, 0x2, PT ;  /* 0x000000020c00780c */ /* 0x000fc80003f05270 */
[----:B------:R-:W-:Y:S02]  /*1840*/  SEL R12, R12, RZ, P0 ;  /* 0x000000ff0c0c7207 */ /* 0x000fe40000000000 */
[----:B--2---:R-:W-:-:S04]  /*1850*/  SEL R2, RZ, 0x1, P0 ;  /* 0x00000001ff027807 */ /* 0x004fc80000000000 */
[----:B------:R-:W-:-:S07]  /*1860*/  LOP3.LUT R11, R11, R2, RZ, 0x3c, !PT ;  /* 0x000000020b0b7212 */ /* 0x000fce00078e3cff */
.L_x_23:
[----:B------:R-:W-:Y:S01]  /*1870*/  UMOV UR4, 0x400 ;  /* 0x0000040000047882 */ /* 0x000fe20000000000 */
[----:B------:R-:W-:Y:S01]  /*1880*/  SHF.L.U32 R2, R17, 0x1f, RZ ;  /* 0x0000001f11027819 */ /* 0x000fe200000006ff */
[----:B-1----:R-:W-:Y:S01]  /*1890*/  ULEA UR4, UR37, UR4, 0x18 ;  /* 0x0000000425047291 */ /* 0x002fe2000f8ec0ff */
[----:B------:R-:W-:Y:S01]  /*18a0*/  R2UR UR35, R18 ;  /* 0x00000000122372ca */ /* 0x000fe200000e0000 */
[----:B------:R-:W-:Y:S01]  /*18b0*/  UISETP.GE.U32.AND UP0, UPT, UR15, 0xff, UPT ;  /* 0x000000ff0f00788c */ /* 0x000fe2000bf06070 */
[----:B------:R-:W-:Y:S01]  /*18c0*/  R2UR UR19, R19 ;  /* 0x00000000131372ca */ /* 0x000fe200000e0000 */
[----:B------:R-:W-:Y:S01]  /*18d0*/  ULEA UR8, UR13, UR4, 0x3 ;  /* 0x000000040d087291 */ /* 0x000fe2000f8e18ff */
[----:B------:R-:W-:-:S08]  /*18e0*/  UMOV UR23, URZ ;  /* 0x000000ff00177c82 */ /* 0x000fd00008000000 */
[----:B------:R1:W2:Y:S01]  /*18f0*/  SYNCS.PHASECHK.TRANS64.TRYWAIT P0, [UR8+0x28], R2 ;  /* 0x00002802ff0075a7 */ /* 0x0002a20008001108 */
[----:B------:R-:W-:-:S13]  /*1900*/  R2UR UR8, R15 ;  /* 0x000000000f0872ca */ /* 0x000fda00000e0000 */
[----:B------:R-:W-:Y:S01]  /*1910*/  ULEA UR19, UR8, UR19, 0x6 ;  /* 0x0000001308137291 */ /* 0x000fe2000f8e30ff */
[----:B-1----:R-:W-:-:S05]  /*1920*/  LEA.HI R2, R14, R14, RZ, 0x1 ;  /* 0x0000000e0e027211 */ /* 0x002fca00078f08ff */
[----:B------:R-:W-:-:S05]  /*1930*/  IMAD.SHL.U32 R2, R2, 0x80, RZ ;  /* 0x0000008002027824 */ /* 0x000fca00078e00ff */
[----:B------:R-:W-:-:S04]  /*1940*/  LOP3.LUT R2, R2, 0xffffff00, RZ, 0xc0, !PT ;  /* 0xffffff0002027812 */ /* 0x000fc800078ec0ff */
[----:B------:R-:W-:-:S13]  /*1950*/  R2UR UR9, R2 ;  /* 0x00000000020972ca */ /* 0x000fda00000e0000 */
[----:B------:R-:W-:Y:S01]  /*1960*/  ULOP3.LUT UR35, UR9, 0x80, UR35, 0xf8, !UPT ;  /* 0x0000008009237892 */ /* 0x000fe2000f8ef823 */
[----:B------:R-:W-:Y:S11]  /*1970*/  BRA.U !UP0, `(.L_x_25) ;  /* 0x0000000108f07547 */ /* 0x000ff6000b800000 */
[----:B------:R-:W-:Y:S01]  /*1980*/  UMOV UR29, UR6 ;  /* 0x00000006001d7c82 */ /* 0x000fe20008000000 */
[----:B------:R-:W-:Y:S01]  /*1990*/  UMOV UR44, UR13 ;  /* 0x0000000d002c7c82 */ /* 0x000fe20008000000 */
[----:B------:R-:W-:-:S05]  /*19a0*/  UMOV UR26, 0x40 ;  /* 0x00000040001a7882 */ /* 0x000fca0000000000 */
.L_x_31:
[----:B------:R-:W-:Y:S01]  /*19b0*/  ULEA UR33, UR44, UR4, 0x3 ;  /* 0x000000042c217291 */ /* 0x000fe2000f8e18ff */
[----:B------:R-:W-:Y:S01]  /*19c0*/  @P5 MOV R3, 0x14000 ;  /* 0x0001400000035802 */ /* 0x000fe20000000f00 */
[----:B--2-4-:R-:W-:Y:S10]  /*19d0*/  @P0 BRA `(.L_x_26) ;  /* 0x00000000000c0947 */ /* 0x014ff40003800000 */
[----:B------:R-:W-:-:S04]  /*19e0*/  SHF.L.U32 R4, R17, 0x1f, RZ ;  /* 0x0000001f11047819 */ /* 0x000fc800000006ff */
[----:B------:R-:W1:Y:S02]  /*19f0*/  SYNCS.PHASECHK.TRANS64.TRYWAIT P0, [UR33+0x28], R4 ;  /* 0x00002804ff0075a7 */ /* 0x000e640008001121 */
[----:B-1----:R-:W-:Y:S05]  /*1a00*/  @!P0 BRA `(.L_x_27) ;  /* 0x00000064008c8947 */ /* 0x002fea0003800000 */
.L_x_26:
[----:B------:R2:W-:Y:S01]  /*1a10*/  @P5 SYNCS.ARRIVE.TRANS64 RZ, [UR33], R3 ;  /* 0x00000003ffff59a7 */ /* 0x0005e20008000021 */
[----:B------:R-:W-:Y:S02]  /*1a20*/  ULOP3.LUT UR8, UR7, 0x2, URZ, 0xfc, !UPT ;  /* 0x0000000207087892 */ /* 0x000fe4000f8efcff */
[----:B------:R-:W-:Y:S02]  /*1a30*/  UIADD3 UR29, UPT, UPT, UR29, 0x1, URZ ;  /* 0x000000011d1d7890 */ /* 0x000fe4000fffe0ff */
[----:B------:R-:W-:Y:S02]  /*1a40*/  UISETP.NE.AND UP0, UPT, UR8, 0x2, UPT ;  /* 0x000000020800788c */ /* 0x000fe4000bf05270 */
[----:B------:R-:W-:-:S07]  /*1a50*/  UISETP.NE.AND UP2, UPT, UR29, 0x1, UPT ;  /* 0x000000011d00788c */ /* 0x000fce000bf45270 */
[----:B------:R-:W-:Y:S05]  /*1a60*/  BRA.U UP0, `(.L_x_28) ;  /* 0x0000000100047547 */ /* 0x000fea000b800000 */
[----:B------:R-:W-:Y:S05]  /*1a70*/  BPT.TRAP 0x1 ;  /* 0x000000040000795c */ /* 0x000fea0000300000 */
.L_x_28:
[----:B------:R-:W-:Y:S04]  /*1a80*/  BSSY.RECONVERGENT B0, `(.L_x_29) ;  /* 0x0000003000007945 */ /* 0x000fe80003800200 */
[----:B------:R-:W-:Y:S05]  /*1a90*/  @!P4 BRA `(.L_x_30) ;  /* 0x000000000004c947 */ /* 0x000fea0003800000 */
[----:B------:R-:W-:Y:S05]  /*1aa0*/  BPT.TRAP 0x1 ;  /* 0x000000040000795c */ /* 0x000fea0000300000 */
.L_x_30:
[----:B------:R-:W-:Y:S05]  /*1ab0*/  BSYNC.RECONVERGENT B0 ;  /* 0x0000000000007941 */ /* 0x000fea0003800200 */
.L_x_29:
[----:B------:R-:W-:Y:S02]  /*1ac0*/  UIADD3 UR13, UPT, UPT, UR44, 0x1, URZ ;  /* 0x000000012c0d7890 */ /* 0x000fe4000fffe0ff */
[----:B------:R-:W-:Y:S02]  /*1ad0*/  ULEA UR24, UR44, UR4, 0xf ;  /* 0x000000042c187291 */ /* 0x000fe4000f8e78ff */
[----:B------:R-:W-:Y:S02]  /*1ae0*/  UISETP.NE.AND UP0, UPT, UR13, 0x5, UPT ;  /* 0x000000050d00788c */ /* 0x000fe4000bf05270 */
[----:B------:R-:W-:Y:S02]  /*1af0*/  UIADD3 UR42, UP1, UPT, UR30, 0x80, URZ ;  /* 0x000000801e2a7890 */ /* 0x000fe4000ff3e0ff */
[----:B------:R-:W-:Y:S02]  /*1b00*/  USEL UR9, URZ, 0x1, UP0 ;  /* 0x00000001ff097887 */ /* 0x000fe40008000000 */
[----:B------:R-:W-:-:S02]  /*1b10*/  USEL UR13, UR13, URZ, UP0 ;  /* 0x000000ff0d0d7287 */ /* 0x000fc40008000000 */
[----:B------:R-:W-:Y:S02]  /*1b20*/  UIADD3 UR40, UP0, UPT, UR30, 0x180, URZ ;  /* 0x000001801e287890 */ /* 0x000fe4000ff1e0ff */
[----:B------:R-:W-:Y:S01]  /*1b30*/  ULEA UR8, UR13, UR4, 0x3 ;  /* 0x000000040d087291 */ /* 0x000fe2000f8e18ff */
[----:B------:R-:W-:Y:S01]  /*1b40*/  LOP3.LUT R17, R17, UR9, RZ, 0x3c, !PT ;  /* 0x0000000911117c12 */ /* 0x000fe2000f8e3cff */
[----:B------:R-:W-:Y:S02]  /*1b50*/  UIADD3 UR34, UPT, UPT, UR26, -0x40, URZ ;  /* 0xffffffc01a227890 */ /* 0x000fe4000fffe0ff */
[----:B------:R-:W-:Y:S01]  /*1b60*/  ULOP3.LUT UR33, UR33, 0xfefffff8, URZ, 0xc0, !UPT ;  /* 0xfefffff821217892 */ /* 0x000fe2000f8ec0ff */
[----:B-1----:R-:W-:Y:S01]  /*1b70*/  SHF.L.U32 R2, R17, 0x1f, RZ ;  /* 0x0000001f11027819 */ /* 0x002fe200000006ff */
[----:B------:R-:W-:Y:S02]  /*1b80*/  UIADD3.X UR43, UPT, UPT, URZ, UR31, URZ, UP1, !UPT ;  /* 0x0000001fff2b7290 */ /* 0x000fe40008ffe4ff */
[----:B------:R-:W-:Y:S01]  /*1b90*/  UIADD3 UR32, UPT, UPT, UR24, 0x6400, URZ ;  /* 0x0000640018207890 */ /* 0x000fe2000fffe0ff */
[----:B------:R1:W4:Y:S01]  /*1ba0*/  SYNCS.PHASECHK.TRANS64.TRYWAIT P0, [UR8+0x28], R2 ;  /* 0x00002802ff0075a7 */ /* 0x0003220008001108 */
[----:B------:R-:W-:-:S02]  /*1bb0*/  ULEA UR8, UR44, UR4, 0xd ;  /* 0x000000042c087291 */ /* 0x000fc4000f8e68ff */
[----:B------:R-:W-:Y:S02]  /*1bc0*/  UIADD3 UR24, UPT, UPT, UR24, 0xa400, URZ ;  /* 0x0000a40018187890 */ /* 0x000fe4000fffe0ff */
[----:B------:R-:W-:Y:S02]  /*1bd0*/  UIADD3.X UR41, UPT, UPT, URZ, UR31, URZ, UP0, !UPT ;  /* 0x0000001fff297290 */ /* 0x000fe400087fe4ff */
[----:B------:R-:W-:Y:S02]  /*1be0*/  UIADD3 UR16, UPT, UPT, UR8, 0x2e400, URZ ;  /* 0x0002e40008107890 */ /* 0x000fe4000fffe0ff */
[----:B------:R-:W-:Y:S01]  /*1bf0*/  UIADD3 UR8, UPT, UPT, UR8, 0x2f400, URZ ;  /* 0x0002f40008087890 */ /* 0x000fe2000fffe0ff */
[----:B------:R-:W-:Y:S01]  /*1c00*/  UMOV UR38, 0x0 ;  /* 0x0000000000267882 */ /* 0x000fe20000000000 */
[----:B------:R-:W-:Y:S01]  /*1c10*/  UMOV UR39, 0x10000000 ;  /* 0x1000000000277882 */ /* 0x000fe20000000000 */
[----:B------:R-:W-:Y:S01]  /*1c20*/  UMOV UR27, UR35 ;  /* 0x00000023001b7c82 */ /* 0x000fe20008000000 */
[----:B------:R-:W-:Y:S01]  /*1c30*/  UMOV UR28, UR36 ;  /* 0x00000024001c7c82 */ /* 0x000fe20008000000 */
[----:B------:R-:W-:Y:S01]  /*1c40*/  UMOV UR25, UR33 ;  /* 0x0000002100197c82 */ /* 0x000fe20008000000 */
[----:B------:R-:W-:Y:S01]  /*1c50*/  UMOV UR20, UR36 ;  /* 0x0000002400147c82 */ /* 0x000fe20008000000 */
[----:B------:R-:W-:Y:S01]  /*1c60*/  UMOV UR17, UR33 ;  /* 0x0000002100117c82 */ /* 0x000fe20008000000 */
[----:B------:R-:W-:Y:S01]  /*1c70*/  UMOV UR18, UR34 ;  /* 0x0000002200127c82 */ /* 0x000fe20008000000 */
[----:B------:R-:W-:Y:S01]  /*1c80*/  UTMALDG.3D.2CTA [UR32], [UR42], desc[UR38] ;  /* 0x000026202a0075b4 */ /* 0x000fe20008211000 */
[----:B------:R-:W-:Y:S01]  /*1c90*/  UMOV UR10, UR26 ;  /* 0x0000001a000a7c82 */ /* 0x000fe20008000000 */
[----:B------:R-:W-:Y:S01]  /*1ca0*/  UMOV UR11, UR19 ;  /* 0x00000013000b7c82 */ /* 0x000fe20008000000 */
[----:B------:R-:W-:Y:S01]  /*1cb0*/  UMOV UR12, UR36 ;  /* 0x00000024000c7c82 */ /* 0x000fe20008000000 */
[----:B------:R-:W-:Y:S01]  /*1cc0*/  UMOV UR9, UR33 ;  /* 0x0000002100097c82 */ /* 0x000fe20008000000 */
[----:B------:R-:W-:Y:S01]  /*1cd0*/  UMOV UR23, UR5 ;  /* 0x0000000500177c82 */ /* 0x000fe20008000000 */
[----:B------:R-:W-:Y:S01]  /*1ce0*/  UMOV UR44, UR13 ;  /* 0x0000000d002c7c82 */ /* 0x000fe20008000000 */
[----:B------:R2:W-:Y:S01]  /*1cf0*/  UTMALDG.3D.2CTA [UR24], [UR42], desc[UR38] ;  /* 0x000026182a0075b4 */ /* 0x0005e20008211000 */
[----:B------:R1:W-:Y:S01]  /*1d00*/  UTMALDG.3D.2CTA [UR16], [UR40], desc[UR38] ;  /* 0x00002610280075b4 */ /* 0x0003e20008211000 */
[----:B------:R1:W-:Y:S01]  /*1d10*/  UTMALDG.3D.2CTA [UR8], [UR40], desc[UR38] ;  /* 0x00002608280075b4 */ /* 0x0003e20008211000 */
[----:B--2---:R-:W-:Y:S01]  /*1d20*/  UIADD3 UR26, UPT, UPT, UR26, 0x80, URZ ;  /* 0x000000801a1a7890 */ /* 0x004fe2000fffe0ff */
[----:B-1----:R-:W-:Y:S11]  /*1d30*/  BRA.U UP2, `(.L_x_31) ;  /* 0xfffffffd021c7547 */ /* 0x002ff6000b83ffff */
.L_x_25:
[----:B------:R-:W-:Y:S01]  /*1d40*/  ULEA UR8, UR13, UR4, 0x3 ;  /* 0x000000040d087291 */ /* 0x000fe2000f8e18ff */
[----:B------:R-:W-:Y:S01]  /*1d50*/  SHF.L.U32 R2, R17, 0x1f, RZ ;  /* 0x0000001f11027819 */ /* 0x000fe200000006ff */
[----:B------:R-:W-:Y:S01]  /*1d60*/  @!P1 SYNCS.ARRIVE.TRANS64.A1T0 RZ, [UR4+0x88], RZ ;  /* 0x000088ffffff99a7 */ /* 0x000fe20008100004 */
[----:B------:R-:W-:-:S06]  /*1d70*/  UISETP.GT.AND UP0, UPT, UR22, UR21, UPT ;  /* 0x000000151600728c */ /* 0x000fcc000bf04270 */
[----:B--2-4-:R1:W2:Y:S03]  /*1d80*/  SYNCS.PHASECHK.TRANS64.TRYWAIT P0, [UR8+0x28], R2 ;  /* 0x00002802ff0075a7 */ /* 0x0142a60008001108 */
[----:B------:R-:W-:Y:S05]  /*1d90*/  BRA.U !UP0, `(.L_x_32) ;  /* 0x0000000108e87547 */ /* 0x000fea000b800000 */
[----:B------:R-:W-:Y:S01]  /*1da0*/  UIADD3 UR29, UPT, UPT, UR14, UR23, URZ ;  /* 0x000000170e1d7290 */ /* 0x000fe2000fffe0ff */
[----:B------:R-:W-:-:S11]  /*1db0*/  UMOV UR44, UR13 ;  /* 0x0000000d002c7c82 */ /* 0x000fd60008000000 */
.L_x_38:
[----:B------:R-:W-:Y:S01]  /*1dc0*/  ULEA UR33, UR44, UR4, 0x3 ;  /* 0x000000042c217291 */ /* 0x000fe2000f8e18ff */
[----:B--2---:R-:W-:Y:S01]  /*1dd0*/  @P5 MOV R3, 0x14000 ;  /* 0x0001400000035802 */ /* 0x004fe20000000f00 */
[----:B-12---:R-:W-:Y:S10]  /*1de0*/  @P0 BRA `(.L_x_33) ;  /* 0x00000000000c0947 */ /* 0x006ff40003800000 */
[----:B------:R-:W-:-:S04]  /*1df0*/  SHF.L.U32 R4, R17, 0x1f, RZ ;  /* 0x0000001f11047819 */ /* 0x000fc800000006ff */
[----:B------:R-:W2:Y:S02]  /*1e00*/  SYNCS.PHASECHK.TRANS64.TRYWAIT P0, [UR33+0x28], R4 ;  /* 0x00002804ff0075a7 */ /* 0x000ea40008001121 */
[----:B--2---:R-:W-:Y:S05]  /*1e10*/  @!P0 BRA `(.L_x_34) ;  /* 0x0000006000a08947 */ /* 0x004fea0003800000 */
.L_x_33:
[----:B------:R2:W-:Y:S01]  /*1e20*/  @P5 SYNCS.ARRIVE.TRANS64 RZ, [UR33], R3 ;  /* 0x00000003ffff59a7 */ /* 0x0005e20008000021 */
[----:B------:R-:W-:-:S04]  /*1e30*/  ULOP3.LUT UR8, UR7, 0x2, URZ, 0xfc, !UPT ;  /* 0x0000000207087892 */ /* 0x000fc8000f8efcff */
[----:B------:R-:W-:-:S09]  /*1e40*/  UISETP.NE.AND UP0, UPT, UR8, 0x2, UPT ;  /* 0x000000020800788c */ /* 0x000fd2000bf05270 */
[----:B------:R-:W-:Y:S05]  /*1e50*/  BRA.U UP0, `(.L_x_35) ;  /* 0x0000000100047547 */ /* 0x000fea000b800000 */
[----:B------:R-:W-:Y:S05]  /*1e60*/  BPT.TRAP 0x1 ;  /* 0x000000040000795c */ /* 0x000fea0000300000 */
.L_x_35:
[----:B------:R-:W-:Y:S04]  /*1e70*/  BSSY.RECONVERGENT B0, `(.L_x_36) ;  /* 0x0000003000007945 */ /* 0x000fe80003800200 */
[----:B------:R-:W-:Y:S05]  /*1e80*/  @!P4 BRA `(.L_x_37) ;  /* 0x000000000004c947 */ /* 0x000fea0003800000 */
[----:B------:R-:W-:Y:S05]  /*1e90*/  BPT.TRAP 0x1 ;  /* 0x000000040000795c */ /* 0x000fea0000300000 */
.L_x_37:
[----:B------:R-:W-:Y:S05]  /*1ea0*/  BSYNC.RECONVERGENT B0 ;  /* 0x0000000000007941 */ /* 0x000fea0003800200 */
.L_x_36:
[----:B------:R-:W-:Y:S02]  /*1eb0*/  UIADD3 UR13, UPT, UPT, UR44, 0x1, URZ ;  /* 0x000000012c0d7890 */ /* 0x000fe4000fffe0ff */
[----:B------:R-:W-:Y:S02]  /*1ec0*/  ULEA UR24, UR44, UR4, 0xf ;  /* 0x000000042c187291 */ /* 0x000fe4000f8e78ff */
[----:B------:R-:W-:Y:S02]  /*1ed0*/  UISETP.NE.AND UP0, UPT, UR13, 0x5, UPT ;  /* 0x000000050d00788c */ /* 0x000fe4000bf05270 */
[----:B------:R-:W-:Y:S02]  /*1ee0*/  UIADD3 UR42, UP1, UPT, UR30, 0x80, URZ ;  /* 0x000000801e2a7890 */ /* 0x000fe4000ff3e0ff */
[----:B------:R-:W-:Y:S02]  /*1ef0*/  USEL UR9, URZ, 0x1, UP0 ;  /* 0x00000001ff097887 */ /* 0x000fe40008000000 */
[----:B------:R-:W-:-:S02]  /*1f00*/  USEL UR13, UR13, URZ, UP0 ;  /* 0x000000ff0d0d7287 */ /* 0x000fc40008000000 */
[----:B------:R-:W-:Y:S02]  /*1f10*/  USHF.L.U32 UR34, UR23, 0x7, URZ ;  /* 0x0000000717227899 */ /* 0x000fe400080006ff */
[----:B------:R-:W-:Y:S01]  /*1f20*/  ULEA UR8, UR13, UR4, 0x3 ;  /* 0x000000040d087291 */ /* 0x000fe2000f8e18ff */
[----:B------:R-:W-:Y:S01]  /*1f30*/  LOP3.LUT R17, R17, UR9, RZ, 0x3c, !PT ;  /* 0x0000000911117c12 */ /* 0x000fe2000f8e3cff */
[----:B------:R-:W-:Y:S02]  /*1f40*/  UIADD3 UR40, UP0, UPT, UR30, 0x180, URZ ;  /* 0x000001801e287890 */ /* 0x000fe4000ff1e0ff */
[----:B------:R-:W-:Y:S01]  /*1f50*/  ULOP3.LUT UR33, UR33, 0xfefffff8, URZ, 0xc0, !UPT ;  /* 0xfefffff821217892 */ /* 0x000fe2000f8ec0ff */
[----:B-1----:R-:W-:Y:S01]  /*1f60*/  SHF.L.U32 R2, R17, 0x1f, RZ ;  /* 0x0000001f11027819 */ /* 0x002fe200000006ff */
[----:B------:R-:W-:Y:S02]  /*1f70*/  UIADD3.X UR43, UPT, UPT, URZ, UR31, URZ, UP1, !UPT ;  /* 0x0000001fff2b7290 */ /* 0x000fe40008ffe4ff */
[----:B------:R-:W-:Y:S01]  /*1f80*/  UIADD3 UR32, UPT, UPT, UR24, 0x6400, URZ ;  /* 0x0000640018207890 */ /* 0x000fe2000fffe0ff */
[----:B------:R4:W1:Y:S01]  /*1f90*/  SYNCS.PHASECHK.TRANS64.TRYWAIT P0, [UR8+0x28], R2 ;  /* 0x00002802ff0075a7 */ /* 0x0008620008001108 */
[----:B------:R-:W-:-:S02]  /*1fa0*/  ULEA UR8, UR44, UR4, 0xd ;  /* 0x000000042c087291 */ /* 0x000fc4000f8e68ff */
[----:B------:R-:W-:Y:S02]  /*1fb0*/  UIADD3 UR26, UPT, UPT, UR34, 0x40, URZ ;  /* 0x00000040221a7890 */ /* 0x000fe4000fffe0ff */
        /* <DEDUP_REMOVED lines=12> */
[----:B------:R4:W-:Y:S01]  /*2080*/  UTMALDG.3D.2CTA [UR32], [UR42], desc[UR38] ;  /* 0x000026202a0075b4 */ /* 0x0009e20008211000 */
[----:B------:R-:W-:Y:S01]  /*2090*/  UMOV UR11, UR19 ;  /* 0x00000013000b7c82 */ /* 0x000fe20008000000 */
[----:B------:R-:W-:Y:S01]  /*20a0*/  UMOV UR12, UR36 ;  /* 0x00000024000c7c82 */ /* 0x000fe20008000000 */
[----:B------:R-:W-:Y:S01]  /*20b0*/  UMOV UR9, UR33 ;  /* 0x0000002100097c82 */ /* 0x000fe20008000000 */
[----:B------:R-:W-:Y:S01]  /*20c0*/  UMOV UR10, UR26 ;  /* 0x0000001a000a7c82 */ /* 0x000fe20008000000 */
[----:B------:R-:W-:Y:S01]  /*20d0*/  UIADD3 UR23, UPT, UPT, UR23, 0x1, URZ ;  /* 0x0000000117177890 */ /* 0x000fe2000fffe0ff */
[----:B------:R-:W-:Y:S01]  /*20e0*/  UMOV UR44, UR13 ;  /* 0x0000000d002c7c82 */ /* 0x000fe20008000000 */
[----:B------:R4:W-:Y:S02]  /*20f0*/  UTMALDG.3D.2CTA [UR24], [UR42], desc[UR38] ;  /* 0x000026182a0075b4 */ /* 0x0009e40008211000 */
[----:B------:R-:W-:Y:S01]  /*2100*/  UISETP.NE.AND UP0, UPT, UR23, UR29, UPT ;  /* 0x0000001d1700728c */ /* 0x000fe2000bf05270 */
[----:B------:R4:W-:Y:S01]  /*2110*/  UTMALDG.3D.2CTA [UR16], [UR40], desc[UR38] ;  /* 0x00002610280075b4 */ /* 0x0009e20008211000 */
[----:B------:R4:W-:Y:S07]  /*2120*/  UTMALDG.3D.2CTA [UR8], [UR40], desc[UR38] ;  /* 0x00002608280075b4 */ /* 0x0009ee0008211000 */
[----:B----4-:R-:W-:Y:S05]  /*2130*/  BRA.U UP0, `(.L_x_38) ;  /* 0xfffffffd00207547 */ /* 0x010fea000b83ffff */
.L_x_32:
[C---:B-1----:R-:W-:Y:S01]  /*2140*/  LEA R2, R16.reuse, UR4, 0x3 ;  /* 0x0000000410027c11 */ /* 0x042fe2000f8e18ff */
[----:B------:R-:W-:Y:S01]  /*2150*/  NOP ;  /* 0x0000000000007918 */ /* 0x000fe20000000000 */
[----:B--2---:R-:W-:Y:S02]  /*2160*/  SHF.L.U32 R3, R13, 0x1f, RZ ;  /* 0x0000001f0d037819 */ /* 0x004fe400000006ff */
[----:B------:R-:W-:Y:S02]  /*2170*/  LEA R4, R16, UR4, 0x4 ;  /* 0x0000000410047c11 */ /* 0x000fe4000f8e20ff */
[----:B------:R-:W1:Y:S02]  /*2180*/  SYNCS.PHASECHK.TRANS64.TRYWAIT P0, [R2+URZ+0x90], R3 ;  /* 0x00009003020075a7 */ /* 0x000e6400080011ff */
[----:B-1----:R-:W-:Y:S05]  /*2190*/  @!P0 BRA `(.L_x_39) ;  /* 0x0000005c00d88947 */ /* 0x002fea0003800000 */
.L_x_137:
[----:B------:R-:W2:Y:S01]  /*21a0*/  LDS.128 R4, [R4+0x120] ;  /* 0x0001200004047984 */ /* 0x000ea20000000c00 */
[----:B------:R-:W-:Y:S01]  /*21b0*/  ISETP.GE.AND P0, PT, R40, 0x1, PT ;  /* 0x000000012800780c */ /* 0x000fe20003f06270 */
[----:B-1----:R-:W-:Y:S01]  /*21c0*/  VIADD R2, R2, 0xa0 ;  /* 0x000000a002027836 */ /* 0x002fe20000000000 */
[----:B------:R-:W-:Y:S01]  /*21d0*/  @!PT LDS RZ, [RZ] ;  /* 0x00000000fffff984 */ /* 0x000fe20000000800 */
[----:B------:R-:W-:Y:S01]  /*21e0*/  @!PT LDS RZ, [RZ] ;  /* 0x00000000fffff984 */ /* 0x000fe20000000800 */
[----:B------:R-:W-:Y:S01]  /*21f0*/  @!PT LDS RZ, [RZ] ;  /* 0x00000000fffff984 */ /* 0x000fe20000000800 */
[----:B------:R-:W-:Y:S01]  /*2200*/  @!PT LDS RZ, [RZ] ;  /* 0x00000000fffff984 */ /* 0x000fe20000000800 */
[----:B------:R1:W-:Y:S06]  /*2210*/  MEMBAR.ALL.CTA ;  /* 0x0000000000007992 */ /* 0x0003ec0000008000 */
[----:B-1----:R-:W1:Y:S01]  /*2220*/  FENCE.VIEW.ASYNC.S ;  /* 0x00000000000073c6 */ /* 0x002e620000000000 */
[----:B------:R-:W-:-:S04]  /*2230*/  PRMT R2, RZ, 0x654, R2 ;  /* 0x00000654ff027816 */ /* 0x000fc80000000002 */
[----:B-1----:R1:W-:Y:S01]  /*2240*/  SYNCS.ARRIVE.TRANS64.RED.A1T0 RZ, [R2+URZ], RZ ;  /* 0x000000ff02ff79a7 */ /* 0x0023e200081004ff */
[----:B--2---:R-:W-:-:S13]  /*2250*/  LOP3.LUT P2, RZ, R6, 0x1, RZ, 0xc0, !PT ;  /* 0x0000000106ff7812 */ /* 0x004fda000784c0ff */
[----:B------:R-:W-:Y:S01]  /*2260*/  @P2 SHF.R.U32.HI R3, RZ, 0x10, R5 ;  /* 0x00000010ff032819 */ /* 0x000fe20000011605 */
[----:B------:R-:W-:Y:S01]  /*2270*/  VOTEU.ANY UP0, P2 ;  /* 0x0000000000ff7886 */ /* 0x000fe20001000100 */
[----:B------:R-:W-:Y:S02]  /*2280*/  @P2 MOV R10, R4 ;  /* 0x00000004000a2202 */ /* 0x000fe40000000f00 */
[----:B------:R-:W-:Y:S02]  /*2290*/  @P2 R2UR.BROADCAST UR8, R3 ;  /* 0x00000000030822ca */ /* 0x000fe400008e0000 */
[----:B------:R-:W-:-:S11]  /*22a0*/  @P2 LOP3.LUT R9, R5, 0xffff, RZ, 0xc0, !PT ;  /* 0x0000ffff05092812 */ /* 0x000fd600078ec0ff */
[----:B------:R-:W-:Y:S01]  /*22b0*/  @UP0 UMOV UR36, UR8 ;  /* 0x0000000800240c82 */ /* 0x000fe20008000000 */
[----:B-1----:R-:W-:Y:S05]  /*22c0*/  @!P0 BRA `(.L_x_40) ;  /* 0x0000000000b88947 */ /* 0x002fea0003800000 */
[----:B------:R-:W3:Y:S01]  /*22d0*/  LDC.64 R4, c[0x0][0xb18] ;  /* 0x0002c600ff047b82 */ /* 0x000ee20000000a00 */
[----:B------:R-:W-:-:S07]  /*22e0*/  ISETP.NE.AND P3, PT, R40, 0x1, PT ;  /* 0x000000012800780c */ /* 0x000fce0003f65270 */
[----:B------:R-:W1:Y:S08]  /*22f0*/  LDC.64 R6, c[0x0][0xb10] ;  /* 0x0002c400ff067b82 */ /* 0x000e700000000a00 */
[----:B------:R-:W2:Y:S08]  /*2300*/  LDC R14, c[0x0][0xb20] ;  /* 0x0002c800ff0e7b82 */ /* 0x000eb00000000800 */
[----:B------:R-:W4:Y:S01]  /*2310*/  LDC R15, c[0x0][0xb0c] ;  /* 0x0002c300ff0f7b82 */ /* 0x000f220000000800 */
[----:B---3--:R-:W-:Y:S01]  /*2320*/  IMAD.HI.U32 R21, R0, R5, RZ ;  /* 0x0000000500157227 */ /* 0x008fe200078e00ff */
[----:B------:R-:W-:-:S03]  /*2330*/  ISETP.NE.AND P0, PT, R4, 0x1, PT ;  /* 0x000000010400780c */ /* 0x000fc60003f05270 */
[----:B------:R-:W-:-:S03]  /*2340*/  IMAD.HI.U32 R5, R9, R5, RZ ;  /* 0x0000000509057227 */ /* 0x000fc600078e00ff */
[----:B------:R-:W3:Y:S01]  /*2350*/  LDC.64 R2, c[0x0][0xb28] ;  /* 0x0002ca00ff027b82 */ /* 0x000ee20000000a00 */
[----:B-1----:R-:W-:-:S04]  /*2360*/  IMAD.HI.U32 R22, R8, R6, RZ ;  /* 0x0000000608167227 */ /* 0x002fc800078e00ff */
[----:B------:R-:W-:Y:S01]  /*2370*/  IMAD.HI.U32 R23, R10, R6, RZ ;  /* 0x000000060a177227 */ /* 0x000fe200078e00ff */
[----:B------:R-:W-:Y:S02]  /*2380*/  SHF.R.U32.HI R22, RZ, R7, R22 ;  /* 0x00000007ff167219 */ /* 0x000fe40000011616 */
[-C--:B--2---:R-:W-:Y:S02]  /*2390*/  SHF.R.U32.HI R21, RZ, R14.reuse, R21 ;  /* 0x0000000eff157219 */ /* 0x084fe40000011615 */
[----:B------:R-:W-:Y:S02]  /*23a0*/  SHF.R.U32.HI R5, RZ, R14, R5 ;  /* 0x0000000eff057219 */ /* 0x000fe40000011605 */
[----:B------:R-:W-:Y:S02]  /*23b0*/  SEL R21, R0, R21, !P0 ;  /* 0x0000001500157207 */ /* 0x000fe40004000000 */
[----:B------:R-:W-:Y:S02]  /*23c0*/  SHF.R.U32.HI R23, RZ, R7, R23 ;  /* 0x00000007ff177219 */ /* 0x000fe40000011617 */
[----:B----4-:R-:W-:-:S02]  /*23d0*/  ISETP.NE.AND P1, PT, R15, 0x1, PT ;  /* 0x000000010f00780c */ /* 0x010fc40003f25270 */
[----:B------:R-:W-:Y:S02]  /*23e0*/  SEL R5, R9, R5, !P0 ;  /* 0x0000000509057207 */ /* 0x000fe40004000000 */
[----:B------:R-:W-:Y:S02]  /*23f0*/  SEL R22, R8, R22, !P1 ;  /* 0x0000001608167207 */ /* 0x000fe40004800000 */
[----:B------:R-:W-:Y:S01]  /*2400*/  SEL R23, R10, R23, !P1 ;  /* 0x000000170a177207 */ /* 0x000fe20004800000 */
[----:B---3--:R-:W-:-:S04]  /*2410*/  IMAD.HI.U32 R20, R21, R2, RZ ;  /* 0x0000000215147227 */ /* 0x008fc800078e00ff */
        /* <DEDUP_REMOVED lines=10> */
[----:B------:R-:W-:-:S04]  /*24c0*/  @!P0 IMAD.HI.U32 R7, R23, R2, RZ ;  /* 0x0000000217078227 */ /* 0x000fc800078e00ff */
[----:B------:R-:W-:Y:S01]  /*24d0*/  IMAD.MOV R2, RZ, RZ, -R6 ;  /* 0x000000ffff027224 */ /* 0x000fe200078e0a06 */
[----:B------:R-:W-:Y:S02]  /*24e0*/  @!P0 SHF.R.U32.HI R3, RZ, R3, R7 ;  /* 0x00000003ff038219 */ /* 0x000fe40000011607 */
[----:B------:R-:W-:Y:S01]  /*24f0*/  IADD3 R7, PT, PT, -R5, RZ, RZ ;  /* 0x000000ff05077210 */ /* 0x000fe20007ffe1ff */
[----:B------:R-:W-:Y:S01]  /*2500*/  IMAD R2, R40, R2, R5 ;  /* 0x0000000228027224 */ /* 0x000fe200078e0205 */
        /* <DEDUP_REMOVED lines=10> */
.L_x_40:
[----:B------:R-:W1:Y:S02]  /*25b0*/  LDCU UR8, c[0x0][0xb30] ;  /* 0x00016600ff0877ac */ /* 0x000e640008000800 */
[----:B-1----:R-:W-:-:S09]  /*25c0*/  UISETP.NE.AND UP0, UPT, UR8, 0x1, UPT ;  /* 0x000000010800788c */ /* 0x002fd2000bf05270 */
[----:B------:R-:W-:Y:S05]  /*25d0*/  BRA.U UP0, `(.L_x_41) ;  /* 0x0000000100407547 */ /* 0x000fea000b800000 */
[----:B------:R-:W1:Y:S08]  /*25e0*/  LDC.64 R4, c[0x0][0xb10] ;  /* 0x0002c400ff047b82 */ /* 0x000e700000000a00 */
[----:B------:R-:W2:Y:S08]  /*25f0*/  LDC.64 R2, c[0x0][0xb18] ;  /* 0x0002c600ff027b82 */ /* 0x000eb00000000a00 */
[----:B------:R-:W4:Y:S08]  /*2600*/  LDC R6, c[0x0][0xb20] ;  /* 0x0002c800ff067b82 */ /* 0x000f300000000800 */
[----:B------:R-:W3:Y:S01]  /*2610*/  LDC R7, c[0x0][0xb0c] ;  /* 0x0002c300ff077b82 */ /* 0x000ee20000000800 */
[----:B-1----:R-:W-:-:S05]  /*2620*/  IMAD.HI.U32 R4, R10, R4, RZ ;  /* 0x000000040a047227 */ /* 0x002fca00078e00ff */
[----:B------:R-:W-:Y:S01]  /*2630*/  SHF.R.U32.HI R4, RZ, R5, R4 ;  /* 0x00000005ff047219 */ /* 0x000fe20000011604 */
[----:B--2---:R-:W-:Y:S01]  /*2640*/  IMAD.HI.U32 R3, R9, R3, RZ ;  /* 0x0000000309037227 */ /* 0x004fe200078e00ff */
[----:B------:R-:W-:-:S04]  /*2650*/  ISETP.NE.AND P0, PT, R2, 0x1, PT ;  /* 0x000000010200780c */ /* 0x000fc80003f05270 */
[----:B----4-:R-:W-:-:S04]  /*2660*/  SHF.R.U32.HI R3, RZ, R6, R3 ;  /* 0x00000006ff037219 */ /* 0x010fc80000011603 */
[----:B------:R-:W-:Y:S02]  /*2670*/  SEL R3, R9, R3, !P0 ;  /* 0x0000000309037207 */ /* 0x000fe40004000000 */
[----:B---3--:R-:W-:-:S04]  /*2680*/  ISETP.NE.AND P1, PT, R7, 0x1, PT ;  /* 0x000000010700780c */ /* 0x008fc80003f25270 */
[----:B------:R-:W-:-:S05]  /*2690*/  SEL R4, R10, R4, !P1 ;  /* 0x000000040a047207 */ /* 0x000fca0004800000 */
[----:B------:R-:W-:Y:S02]  /*26a0*/  IMAD.IADD R5, R3, 0x1, -R4 ;  /* 0x0000000103057824 */ /* 0x000fe400078e0a04 */
[----:B------:R-:W-:Y:S02]  /*26b0*/  IMAD.IADD R3, R4, 0x1, -R3 ;  /* 0x0000000104037824 */ /* 0x000fe400078e0a03 */
[----:B------:R-:W-:Y:S02]  /*26c0*/  IMAD R10, R5, R7, R10 ;  /* 0x00000007050a7224 */ /* 0x000fe400078e020a */
[----:B------:R-:W-:-:S07]  /*26d0*/  IMAD R9, R3, R2, R9 ;  /* 0x0000000203097224 */ /* 0x000fce00078e0209 */
.L_x_41:
[----:B------:R-:W-:Y:S01]  /*26e0*/  VIADD R16, R16, 0x1 ;  /* 0x0000000110107836 */ /* 0x000fe20000000000 */
[----:B------:R-:W-:Y:S01]  /*26f0*/  PLOP3.LUT P1, PT, PT, PT, PT, 0x80, 0x8 ;  /* 0x000000000008781c */ /* 0x000fe20003f2f070 */
[----:B------:R-:W-:Y:S02]  /*2700*/  IMAD.IADD R14, R10, 0x1, R91 ;  /* 0x000000010a0e7824 */ /* 0x000fe400078e025b */
[----:B------:R-:W-:Y:S01]  /*2710*/  IMAD.IADD R15, R9, 0x1, R90 ;  /* 0x00000001090f7824 */ /* 0x000fe200078e025a */
[----:B------:R-:W-:-:S04]  /*2720*/  ISETP.NE.AND P0, PT, R16, 0x2, PT ;  /* 0x000000021000780c */ /* 0x000fc80003f05270 */
[----:B------:R-:W-:Y:S02]  /*2730*/  SEL R2, RZ, 0x1, P0 ;  /* 0x00000001ff027807 */ /* 0x000fe40000000000 */
[----:B------:R-:W-:Y:S02]  /*2740*/  SEL R16, R16, RZ, P0 ;  /* 0x000000ff10107207 */ /* 0x000fe40000000000 */
[----:B------:R-:W-:Y:S01]  /*2750*/  LOP3.LUT R13, R13, R2, RZ, 0x3c, !PT ;  /* 0x000000020d0d7212 */ /* 0x000fe200078e3cff */
[----:B------:R-:W-:Y:S06]  /*2760*/  @P2 BRA `(.L_x_42) ;  /* 0xfffffff000002947 */ /* 0x000fec000383ffff */
[----:B------:R-:W-:Y:S01]  /*2770*/  UIADD3 UR4, UPT, UPT, UR4, 0x28, URZ ;  /* 0x0000002804047890 */ /* 0x000fe2000fffe0ff */
[----:B------:R-:W-:-:S03]  /*2780*/  SHF.L.U32 R2, R17, 0x1f, RZ ;  /* 0x0000001f11027819 */ /* 0x000fc600000006ff */
[----:B------:R-:W-:-:S09]  /*2790*/  ULEA UR5, UR13, UR4, 0x3 ;  /* 0x000000040d057291 */ /* 0x000fd2000f8e18ff */
[----:B------:R-:W1:Y:S02]  /*27a0*/  SYNCS.PHASECHK.TRANS64.TRYWAIT P0, [UR5], R2 ;  /* 0x00000002ff0075a7 */ /* 0x000e640008001105 */
[----:B-1----:R-:W-:Y:S05]  /*27b0*/  @!P0 BRA `(.L_x_43) ;  /* 0x0000005800648947 */ /* 0x002fea0003800000 */
.L_x_139:
[----:B------:R-:W-:-:S04]  /*27c0*/  UIADD3 UR6, UPT, UPT, UR13, 0x1, URZ ;  /* 0x000000010d067890 */ /* 0x000fc8000fffe0ff */
[----:B------:R-:W-:-:S04]  /*27d0*/  UISETP.NE.AND UP0, UPT, UR6, 0x5, UPT ;  /* 0x000000050600788c */ /* 0x000fc8000bf05270 */
[----:B------:R-:W-:Y:S02]  /*27e0*/  USEL UR7, URZ, 0x1, UP0 ;  /* 0x00000001ff077887 */ /* 0x000fe40008000000 */
[----:B------:R-:W-:-:S04]  /*27f0*/  USEL UR6, UR6, URZ, UP0 ;  /* 0x000000ff06067287 */ /* 0x000fc80008000000 */
[----:B------:R-:W-:Y:S01]  /*2800*/  ULEA UR5, UR6, UR4, 0x3 ;  /* 0x0000000406057291 */ /* 0x000fe2000f8e18ff */
[----:B-1----:R-:W-:-:S04]  /*2810*/  LOP3.LUT R2, R17, UR7, RZ, 0x3c, !PT ;  /* 0x0000000711027c12 */ /* 0x002fc8000f8e3cff */
[----:B------:R-:W-:-:S04]  /*2820*/  SHF.L.U32 R3, R2, 0x1f, RZ ;  /* 0x0000001f02037819 */ /* 0x000fc800000006ff */
[----:B------:R-:W1:Y:S02]  /*2830*/  SYNCS.PHASECHK.TRANS64.TRYWAIT P0, [UR5], R3 ;  /* 0x00000003ff0075a7 */ /* 0x000e640008001105 */
[----:B-1----:R-:W-:Y:S05]  /*2840*/  @!P0 BRA `(.L_x_44) ;  /* 0x0000005800588947 */ /* 0x002fea0003800000 */
.L_x_141:
[----:B------:R-:W-:-:S04]  /*2850*/  UIADD3 UR6, UPT, UPT, UR6, 0x1, URZ ;  /* 0x0000000106067890 */ /* 0x000fc8000fffe0ff */
[----:B------:R-:W-:-:S04]  /*2860*/  UISETP.NE.AND UP0, UPT, UR6, 0x5, UPT ;  /* 0x000000050600788c */ /* 0x000fc8000bf05270 */
[----:B------:R-:W-:Y:S02]  /*2870*/  USEL UR7, URZ, 0x1, UP0 ;  /* 0x00000001ff077887 */ /* 0x000fe40008000000 */
[----:B------:R-:W-:-:S04]  /*2880*/  USEL UR6, UR6, URZ, UP0 ;  /* 0x000000ff06067287 */ /* 0x000fc80008000000 */
[----:B------:R-:W-:Y:S01]  /*2890*/  ULEA UR5, UR6, UR4, 0x3 ;  /* 0x0000000406057291 */ /* 0x000fe2000f8e18ff */
[----:B------:R-:W-:-:S04]  /*28a0*/  LOP3.LUT R2, R2, UR7, RZ, 0x3c, !PT ;  /* 0x0000000702027c12 */ /* 0x000fc8000f8e3cff */
[----:B-1----:R-:W-:-:S04]  /*28b0*/  SHF.L.U32 R3, R2, 0x1f, RZ ;  /* 0x0000001f02037819 */ /* 0x002fc800000006ff */
[----:B------:R-:W1:Y:S02]  /*28c0*/  SYNCS.PHASECHK.TRANS64.TRYWAIT P0, [UR5], R3 ;  /* 0x00000003ff0075a7 */ /* 0x000e640008001105 */
[----:B-1----:R-:W-:Y:S05]  /*28d0*/  @!P0 BRA `(.L_x_45) ;  /* 0x00000058004c8947 */ /* 0x002fea0003800000 */
.L_x_143:
        /* <DEDUP_REMOVED lines=9> */
.L_x_145:
[----:B------:R-:W-:-:S04]  /*2970*/  UIADD3 UR6, UPT, UPT, UR6, 0x1, URZ ;  /* 0x0000000106067890 */ /* 0x000fc8000fffe0ff */
[----:B------:R-:W-:-:S04]  /*2980*/  UISETP.NE.AND UP0, UPT, UR6, 0x5, UPT ;  /* 0x000000050600788c */ /* 0x000fc8000bf05270 */
[----:B------:R-:W-:Y:S02]  /*2990*/  USEL UR5, URZ, 0x1, UP0 ;  /* 0x00000001ff057887 */ /* 0x000fe40008000000 */
[----:B------:R-:W-:-:S04]  /*29a0*/  USEL UR6, UR6, URZ, UP0 ;  /* 0x000000ff06067287 */ /* 0x000fc80008000000 */
[----:B------:R-:W-:Y:S01]  /*29b0*/  ULEA UR6, UR6, UR4, 0x3 ;  /* 0x0000000406067291 */ /* 0x000fe2000f8e18ff */
[----:B------:R-:W-:-:S04]  /*29c0*/  LOP3.LUT R2, R2, UR5, RZ, 0x3c, !PT ;  /* 0x0000000502027c12 */ /* 0x000fc8000f8e3cff */
[----:B------:R-:W-:Y:S01]  /*29d0*/  SHF.L.U32 R2, R2, 0x1f, RZ ;  /* 0x0000001f02027819 */ /* 0x000fe200000006ff */
[----:B-1-3--:R-:W-:-:S07]  /*29e0*/  IMAD.U32 R0, RZ, RZ, UR6 ;  /* 0x00000006ff007e24 */ /* 0x00afce000f8e00ff */
.L_x_47:
[----:B-1----:R1:W2:Y:S02]  /*29f0*/  SYNCS.PHASECHK.TRANS64.TRYWAIT P0, [R0+URZ], R2 ;  /* 0x00000002000075a7 */ /* 0x0022a400080011ff */
[----:B--2---:R-:W-:Y:S05]  /*2a00*/  @!P0 NANOSLEEP.SYNCS 0x989680 ;  /* 0x009896800000895d */ /* 0x004fea0003900000 */
[----:B------:R-:W2:Y:S02]  /*2a10*/  @!P0 SYNCS.PHASECHK.TRANS64 P0, [R0+URZ], R2 ;  /* 0x00000002000085a7 */ /* 0x000ea400080010ff */
[----:B--2---:R-:W-:Y:S05]  /*2a20*/  @P0 EXIT ;  /* 0x000000000000094d */ /* 0x004fea0003800000 */
[----:B------:R-:W-:Y:S05]  /*2a30*/  BRA `(.L_x_47) ;  /* 0xfffffffc00ec7947 */ /* 0x000fea000383ffff */
.L_x_22:
[----:B------:R-:W-:-:S04]  /*2a40*/  UISETP.NE.AND UP1, UPT, UR37, URZ, UPT ;  /* 0x000000ff2500728c */ /* 0x000fc8000bf25270 */
[----:B------:R-:W-:-:S09]  /*2a50*/  UISETP.NE.OR UP1, UPT, UR10, 0x1, UP1 ;  /* 0x000000010a00788c */ /* 0x000fd20008f25670 */
[----:B------:R-:W-:Y:S05]  /*2a60*/  BRA.U UP1, `(.L_x_48) ;  /* 0x00000005014c7547 */ /* 0x000fea000b800000 */
[----:B------:R-:W-:Y:S01]  /*2a70*/  HFMA2 R11, -RZ, RZ, 0, 0 ;  /* 0x00000000ff0b7431 */ /* 0x000fe200000001ff */
[----:B------:R-:W-:Y:S01]  /*2a80*/  ISETP.GE.U32.AND P2, PT, R10, 0x2, PT ;  /* 0x000000020a00780c */ /* 0x000fe20003f46070 */
[----:B------:R-:W-:Y:S01]  /*2a90*/  IMAD.MOV.U32 R12, RZ, RZ, 0x1 ;  /* 0x00000001ff0c7424 */ /* 0x000fe200078e00ff */
[----:B------:R-:W-:Y:S01]  /*2aa0*/  CS2R R8, SRZ ;  /* 0x0000000000087805 */ /* 0x000fe2000001ff00 */
[----:B------:R-:W-:Y:S01]  /*2ab0*/  IMAD.MOV.U32 R3, RZ, RZ, RZ ;  /* 0x000000ffff037224 */ /* 0x000fe200078e00ff */
[----:B------:R-:W-:Y:S01]  /*2ac0*/  UMOV UR4, 0x400 ;  /* 0x0000040000047882 */ /* 0x000fe20000000000 */
[----:B------:R-:W-:Y:S01]  /*2ad0*/  UMOV UR6, URZ ;  /* 0x000000ff00067c82 */ /* 0x000fe20008000000 */
[----:B------:R-:W-:-:S12]  /*2ae0*/  ULEA UR37, UR37, UR4, 0x18 ;  /* 0x0000000425257291 */ /* 0x000fd8000f8ec0ff */
.L_x_52:
[----:B------:R-:W-:Y:S02]  /*2af0*/  LEA R0, R3, UR37, 0x3 ;  /* 0x0000002503007c11 */ /* 0x000fe4000f8e18ff */
[----:B------:R-:W-:-:S03]  /*2b00*/  SHF.L.U32 R4, R8, 0x1f, RZ ;  /* 0x0000001f08047819 */ /* 0x000fc600000006ff */
[----:B------:R-:W-:Y:S01]  /*2b10*/  VIADD R5, R0, 0x100 ;  /* 0x0000010000057836 */ /* 0x000fe20000000000 */
[----:B------:R-:W1:Y:S02]  /*2b20*/  SYNCS.PHASECHK.TRANS64.TRYWAIT P0, [R0+URZ+0xf0], R4 ;  /* 0x0000f004000075a7 */ /* 0x000e6400080011ff */
[----:B-1----:R-:W-:Y:S05]  /*2b30*/  @!P0 BRA `(.L_x_49) ;  /* 0x0000005400e48947 */ /* 0x002fea0003800000 */
.L_x_146:
[----:B------:R-:W-:Y:S01]  /*2b40*/  ULEA UR5, UR6, UR37, 0x3 ;  /* 0x0000002506057291 */ /* 0x000fe2000f8e18ff */
[----:B-1----:R-:W-:Y:S01]  /*2b50*/  PRMT R0, RZ, 0x654, R5 ;  /* 0x00000654ff007816 */ /* 0x002fe20000000005 */
[----:B------:R-:W-:Y:S01]  /*2b60*/  @!P2 IMAD.MOV.U32 R4, RZ, RZ, 0x10 ;  /* 0x00000010ff04a424 */ /* 0x000fe200078e00ff */
[----:B------:R-:W-:Y:S01]  /*2b70*/  SHF.L.U32 R5, R12, 0x1f, RZ ;  /* 0x0000001f0c057819 */ /* 0x000fe200000006ff */
[----:B------:R-:W-:Y:S01]  /*2b80*/  UIADD3 UR4, UPT, UPT, UR5, 0x90, URZ ;  /* 0x0000009005047890 */ /* 0x000fe2000fffe0ff */
[----:B------:R1:W-:Y:S05]  /*2b90*/  SYNCS.ARRIVE.TRANS64.RED.A1T0 RZ, [R0+URZ], RZ ;  /* 0x000000ff00ff79a7 */ /* 0x0003ea00081004ff */
[----:B------:R-:W-:Y:S01]  /*2ba0*/  IMAD.U32 R6, RZ, RZ, UR4 ;  /* 0x00000004ff067e24 */ /* 0x000fe2000f8e00ff */
[----:B------:R-:W2:Y:S04]  /*2bb0*/  SYNCS.PHASECHK.TRANS64.TRYWAIT P0, [UR5+0xa0], R5 ;  /* 0x0000a005ff0075a7 */ /* 0x000ea80008001105 */
[----:B------:R-:W-:Y:S01]  /*2bc0*/  PRMT R6, R10, 0x654, R6 ;  /* 0x000006540a067816 */ /* 0x000fe20000000006 */
[----:B-12---:R-:W-:Y:S06]  /*2bd0*/  @!P0 BRA `(.L_x_50) ;  /* 0x0000005400d08947 */ /* 0x006fec0003800000 */
.L_x_148:
[----:B------:R-:W-:Y:S01]  /*2be0*/  ULEA UR4, UR6, UR37, 0x4 ;  /* 0x0000002506047291 */ /* 0x000fe2000f8e20ff */
[----:B------:R-:W-:Y:S01]  /*2bf0*/  SEL R2, R6, R2, !P2 ;  /* 0x0000000206027207 */ /* 0x000fe20005000000 */
[----:B------:R-:W-:Y:S01]  /*2c00*/  UIADD3 UR5, UPT, UPT, UR5, 0x90, URZ ;  /* 0x0000009005057890 */ /* 0x000fe2000fffe0ff */
[----:B-1----:R-:W-:Y:S01]  /*2c10*/  LEA R0, R11, UR37, 0x3 ;  /* 0x000000250b007c11 */ /* 0x002fe2000f8e18ff */
[----:B------:R-:W-:Y:S01]  /*2c20*/  UIADD3 UR4, UPT, UPT, UR4, 0x120, URZ ;  /* 0x0000012004047890 */ /* 0x000fe2000fffe0ff */
[----:B------:R1:W-:Y:S01]  /*2c30*/  @!P2 SYNCS.ARRIVE.TRANS64.RED RZ, [R2+URZ], R4 ;  /* 0x0000000402ffa9a7 */ /* 0x0003e200080004ff */
[----:B------:R-:W-:Y:S01]  /*2c40*/  UIADD3 UR6, UPT, UPT, UR6, 0x1, URZ ;  /* 0x0000000106067890 */ /* 0x000fe2000fffe0ff */
[----:B------:R-:W-:-:S03]  /*2c50*/  VIADD R3, R3, 0x1 ;  /* 0x0000000103037836 */ /* 0x000fc60000000000 */
[----:B------:R-:W-:Y:S02]  /*2c60*/  UISETP.NE.AND UP0, UPT, UR6, 0x2, UPT ;  /* 0x000000020600788c */ /* 0x000fe4000bf05270 */
[----:B------:R-:W-:Y:S01]  /*2c70*/  ISETP.NE.AND P0, PT, R3, 0x2, PT ;  /* 0x000000020300780c */ /* 0x000fe20003f05270 */
[----:B------:R-:W-:Y:S06]  /*2c80*/  UGETNEXTWORKID.BROADCAST [UR4], [UR5] ;  /* 0x00000000040073ca */ /* 0x000fec0008000100 */
[----:B------:R-:W-:Y:S02]  /*2c90*/  USEL UR4, URZ, 0x1, UP0 ;  /* 0x00000001ff047887 */ /* 0x000fe40008000000 */
[----:B------:R-:W-:-:S04]  /*2ca0*/  USEL UR6, UR6, URZ, UP0 ;  /* 0x000000ff06067287 */ /* 0x000fc80008000000 */
[----:B------:R-:W-:Y:S02]  /*2cb0*/  LOP3.LUT R12, R12, UR4, RZ, 0x3c, !PT ;  /* 0x000000040c0c7c12 */ /* 0x000fe4000f8e3cff */
[----:B-1----:R-:W-:-:S04]  /*2cc0*/  SHF.L.U32 R4, R9, 0x1f, RZ ;  /* 0x0000001f09047819 */ /* 0x002fc800000006ff */
[----:B------:R-:W1:Y:S02]  /*2cd0*/  SYNCS.PHASECHK.TRANS64.TRYWAIT P1, [R0+URZ+0x90], R4 ;  /* 0x00009004000075a7 */ /* 0x000e6400080211ff */
[----:B-1----:R-:W-:Y:S05]  /*2ce0*/  @!P1 BRA `(.L_x_51) ;  /* 0x0000005400a49947 */ /* 0x002fea0003800000 */
.L_x_149:
[----:B-1----:R-:W-:Y:S01]  /*2cf0*/  LEA R4, R11, UR37, 0x4 ;  /* 0x000000250b047c11 */ /* 0x002fe2000f8e20ff */
[----:B------:R-:W-:Y:S01]  /*2d00*/  VIADD R0, R0, 0xa0 ;  /* 0x000000a000007836 */ /* 0x000fe20000000000 */
[----:B------:R-:W-:Y:S01]  /*2d10*/  SEL R3, R3, RZ, P0 ;  /* 0x000000ff03037207 */ /* 0x000fe20000000000 */
[----:B------:R-:W-:-:S03]  /*2d20*/  VIADD R11, R11, 0x1 ;  /* 0x000000010b0b7836 */ /* 0x000fc60000000000 */
[----:B------:R-:W1:Y:S01]  /*2d30*/  LDS.128 R4, [R4+0x120] ;  /* 0x0001200004047984 */ /* 0x000e620000000c00 */
[----:B------:R-:W-:Y:S02]  /*2d40*/  PRMT R0, RZ, 0x654, R0 ;  /* 0x00000654ff007816 */ /* 0x000fe40000000000 */
[C---:B------:R-:W-:Y:S01]  /*2d50*/  ISETP.NE.AND P1, PT, R11.reuse, 0x2, PT ;  /* 0x000000020b00780c */ /* 0x040fe20003f25270 */
[----:B------:R-:W-:Y:S01]  /*2d60*/  @!PT LDS RZ, [RZ] ;  /* 0x00000000fffff984 */ /* 0x000fe20000000800 */
[----:B------:R-:W-:Y:S01]  /*2d70*/  @!PT LDS RZ, [RZ] ;  /* 0x00000000fffff984 */ /* 0x000fe20000000800 */
[----:B------:R-:W-:Y:S01]  /*2d80*/  @!PT LDS RZ, [RZ] ;  /* 0x00000000fffff984 */ /* 0x000fe20000000800 */
[----:B------:R-:W-:Y:S01]  /*2d90*/  @!PT LDS RZ, [RZ] ;  /* 0x00000000fffff984 */ /* 0x000fe20000000800 */
[----:B------:R2:W-:Y:S06]  /*2da0*/  MEMBAR.ALL.CTA ;  /* 0x0000000000007992 */ /* 0x0005ec0000008000 */
[----:B--2---:R-:W2:Y:S01]  /*2db0*/  FENCE.VIEW.ASYNC.S ;  /* 0x00000000000073c6 */ /* 0x004ea20000000000 */
[----:B------:R-:W-:Y:S01]  /*2dc0*/  SEL R11, R11, RZ, P1 ;  /* 0x000000ff0b0b7207 */ /* 0x000fe20000800000 */
[----:B--2---:R2:W-:Y:S01]  /*2dd0*/  SYNCS.ARRIVE.TRANS64.RED.A1T0 RZ, [R0+URZ], RZ ;  /* 0x000000ff00ff79a7 */ /* 0x0045e200081004ff */
[----:B-1----:R-:W-:-:S02]  /*2de0*/  LOP3.LUT P3, RZ, R6, 0x1, RZ, 0xc0, !PT ;  /* 0x0000000106ff7812 */ /* 0x002fc4000786c0ff */
[----:B------:R-:W-:-:S04]  /*2df0*/  SEL R4, RZ, 0x1, P1 ;  /* 0x00000001ff047807 */ /* 0x000fc80000800000 */
[----:B------:R-:W-:Y:S02]  /*2e00*/  LOP3.LUT R9, R9, R4, RZ, 0x3c, !PT ;  /* 0x0000000409097212 */ /* 0x000fe400078e3cff */
[----:B--2---:R-:W-:-:S04]  /*2e10*/  SEL R0, RZ, 0x1, P0 ;  /* 0x00000001ff007807 */ /* 0x004fc80000000000 */
[----:B------:R-:W-:Y:S01]  /*2e20*/  LOP3.LUT R8, R8, R0, RZ, 0x3c, !PT ;  /* 0x0000000008087212 */ /* 0x000fe200078e3cff */
[----:B------:R-:W-:Y:S06]  /*2e30*/  @P3 BRA `(.L_x_52) ;  /* 0xfffffffc002c3947 */ /* 0x000fec000383ffff */
[----:B------:R-:W-:Y:S01]  /*2e40*/  ULEA UR5, UR6, UR37, 0x3 ;  /* 0x0000002506057291 */ /* 0x000fe2000f8e18ff */
[----:B------:R-:W-:-:S08]  /*2e50*/  SHF.L.U32 R2, R12, 0x1f, RZ ;  /* 0x0000001f0c027819 */ /* 0x000fd000000006ff */
[----:B------:R-:W1:Y:S02]  /*2e60*/  SYNCS.PHASECHK.TRANS64 P0, [UR5+0xa0], R2 ;  /* 0x0000a002ff0075a7 */ /* 0x000e640008001005 */
[----:B-1----:R-:W-:Y:S05]  /*2e70*/  @P0 BRA `(.L_x_53) ;  /* 0x0000000000080947 */ /* 0x002fea0003800000 */
[----:B------:R-:W1:Y:S02]  /*2e80*/  SYNCS.PHASECHK.TRANS64.TRYWAIT P0, [UR5+0xa0], R2 ;  /* 0x0000a002ff0075a7 */ /* 0x000e640008001105 */
[----:B-1----:R-:W-:Y:S05]  /*2e90*/  @!P0 BRA `(.L_x_54) ;  /* 0x00000054004c8947 */ /* 0x002fea0003800000 */
.L_x_53:
[----:B------:R-:W-:-:S04]  /*2ea0*/  UIADD3 UR4, UPT, UPT, UR6, 0x1, URZ ;  /* 0x0000000106047890 */ /* 0x000fc8000fffe0ff */
[----:B------:R-:W-:-:S04]  /*2eb0*/  UISETP.NE.AND UP0, UPT, UR4, 0x2, UPT ;  /* 0x000000020400788c */ /* 0x000fc8000bf05270 */
[----:B------:R-:W-:Y:S02]  /*2ec0*/  USEL UR7, URZ, 0x1, UP0 ;  /* 0x00000001ff077887 */ /* 0x000fe40008000000 */
[----:B------:R-:W-:-:S04]  /*2ed0*/  USEL UR4, UR4, URZ, UP0 ;  /* 0x000000ff04047287 */ /* 0x000fc80008000000 */
[----:B------:R-:W-:Y:S01]  /*2ee0*/  ULEA UR4, UR4, UR37, 0x3 ;  /* 0x0000002504047291 */ /* 0x000fe2000f8e18ff */
[----:B-1----:R-:W-:-:S04]  /*2ef0*/  LOP3.LUT R2, R12, UR7, RZ, 0x3c, !PT ;  /* 0x000000070c027c12 */ /* 0x002fc8000f8e3cff */
[----:B------:R-:W-:-:S04]  /*2f00*/  SHF.L.U32 R0, R2, 0x1f, RZ ;  /* 0x0000001f02007819 */ /* 0x000fc800000006ff */
[----:B------:R-:W1:Y:S02]  /*2f10*/  SYNCS.PHASECHK.TRANS64 P0, [UR4+0xa0], R0 ;  /* 0x0000a000ff0075a7 */ /* 0x000e640008001004 */
[----:B-1----:R-:W-:Y:S05]  /*2f20*/  @P0 EXIT ;  /* 0x000000000000094d */ /* 0x002fea0003800000 */
[----:B------:R-:W-:Y:S02]  /*2f30*/  SHF.L.U32 R2, R2, 0x1f, RZ ;  /* 0x0000001f02027819 */ /* 0x000fe400000006ff */
[----:B------:R-:W-:-:S07]  /*2f40*/  MOV R0, UR4 ;  /* 0x0000000400007c02 */ /* 0x000fce0008000f00 */
.L_x_55:
[----:B-1----:R1:W2:Y:S02]  /*2f50*/  SYNCS.PHASECHK.TRANS64.TRYWAIT P0, [R0+URZ+0xa0], R2 ;  /* 0x0000a002000075a7 */ /* 0x0022a400080011ff */
[----:B--2---:R-:W-:Y:S05]  /*2f60*/  @!P0 NANOSLEEP.SYNCS 0x989680 ;  /* 0x009896800000895d */ /* 0x004fea0003900000 */
[----:B------:R-:W2:Y:S02]  /*2f70*/  @!P0 SYNCS.PHASECHK.TRANS64 P0, [R0+URZ+0xa0], R2 ;  /* 0x0000a002000085a7 */ /* 0x000ea400080010ff */
[----:B--2---:R-:W-:Y:S05]  /*2f80*/  @P0 EXIT ;  /* 0x000000000000094d */ /* 0x004fea0003800000 */
[----:B------:R-:W-:Y:S05]  /*2f90*/  BRA `(.L_x_55) ;  /* 0xfffffffc00ec7947 */ /* 0x000fea000383ffff */
.L_x_48:
[----:B------:R-:W-:Y:S05]  /*2fa0*/  BRA.U UP4, `(.L_x_56) ;  /* 0x0000001504487547 */ /* 0x000fea000b800000 */
[----:B------:R-:W-:Y:S01]  /*2fb0*/  UMOV UR6, 0x40 ;  /* 0x0000004000067882 */ /* 0x000fe20000000000 */
[----:B------:R-:W-:Y:S01]  /*2fc0*/  NOP ;  /* 0x0000000000007918 */ /* 0x000fe20000000000 */
[----:B------:R-:W-:Y:S01]  /*2fd0*/  ULEA UR6, UR37, UR6, 0x18 ;  /* 0x0000000625067291 */ /* 0x000fe2000f8ec0ff */
[----:B------:R-:W-:Y:S02]  /*2fe0*/  UMOV UR7, 0x400 ;  /* 0x0000040000077882 */ /* 0x000fe40000000000 */
[----:B------:R-:W-:-:S06]  /*2ff0*/  ULEA UR37, UR37, UR7, 0x18 ;  /* 0x0000000725257291 */ /* 0x000fcc000f8ec0ff */
[----:B------:R-:W1:Y:S02]  /*3000*/  LDS.U8 R2, [UR6+0x1c] ;  /* 0x00001c06ff027984 */ /* 0x000e640008000000 */
[----:B-1----:R-:W-:-:S13]  /*3010*/  ISETP.NE.AND P0, PT, R2, RZ, PT ;  /* 0x000000ff0200720c */ /* 0x002fda0003f05270 */
[----:B------:R-:W-:Y:S05]  /*3020*/  @P0 BRA `(.L_x_57) ;  /* 0x0000000400080947 */ /* 0x000fea0003800000 */
[----:B------:R-:W-:Y:S02]  /*3030*/  UISETP.NE.U32.AND UP0, UPT, UR5, 0x1, UPT ;  /* 0x000000010500788c */ /* 0x000fe4000bf05070 */
[----:B------:R-:W-:-:S07]  /*3040*/  UIADD3 UR8, UPT, UPT, UR6, 0x8, URZ ;  /* 0x0000000806087890 */ /* 0x000fce000fffe0ff */
[----:B------:R-:W-:Y:S05]  /*3050*/  BRA.U !UP0, `(.L_x_58) ;  /* 0x00000001089c7547 */ /* 0x000fea000b800000 */
[----:B------:R-:W-:Y:S01]  /*3060*/  ELECT P0, URZ, PT ;  /* 0x0000000000ff782f */ /* 0x000fe20003800000 */
[----:B------:R-:W-:-:S12]  /*3070*/  BSSY B0, `(.L_x_58) ;  /* 0x0000025000007945 */ /* 0x000fd80003800000 */
[----:B------:R-:W-:Y:S05]  /*3080*/  @!P0 BRA `(.L_x_59) ;  /* 0x00000000008c8947 */ /* 0x000fea0003800000 */
[----:B------:R-:W-:-:S05]  /*3090*/  UMOV UR7, 0x10 ;  /* 0x0000001000077882 */ /* 0x000fca0000000000 */
[----:B------:R-:W-:Y:S04]  /*30a0*/  DEPBAR.LE SB1, 0x36 ;  /* 0x00009d800000791a */ /* 0x000fe80000000000 */
[----:B------:R-:W1:Y:S02]  /*30b0*/  UTCATOMSWS.2CTA.FIND_AND_SET.ALIGN UP1, UR7, UR7 ;  /* 0x00000007000775e3 */ /* 0x000e640008220800 */
[----:B-1----:R-:W-:Y:S01]  /*30c0*/  MOV R10, UR7 ;  /* 0x00000007000a7c02 */ /* 0x002fe20008000f00 */
[----:B------:R-:W-:Y:S06]  /*30d0*/  BRA.U UP1, `(.L_x_60) ;  /* 0x0000000101187547 */ /* 0x000fec000b800000 */
.L_x_61:
[----:B------:R-:W-:Y:S05]  /*30e0*/  NANOSLEEP 0x64 ;  /* 0x000000640000795d */ /* 0x000fea0003800000 */
[----:B------:R-:W-:-:S05]  /*30f0*/  UMOV UR7, 0x10 ;  /* 0x0000001000077882 */ /* 0x000fca0000000000 */
[----:B------:R-:W-:Y:S04]  /*3100*/  DEPBAR.LE SB1, 0x36 ;  /* 0x00009d800000791a */ /* 0x000fe80000000000 */
[----:B------:R-:W1:Y:S02]  /*3110*/  UTCATOMSWS.2CTA.FIND_AND_SET.ALIGN UP1, UR7, UR7 ;  /* 0x00000007000775e3 */ /* 0x000e640008220800 */
[----:B-1----:R-:W-:Y:S01]  /*3120*/  MOV R10, UR7 ;  /* 0x00000007000a7c02 */ /* 0x002fe20008000f00 */
[----:B------:R-:W-:Y:S05]  /*3130*/  BRA.U !UP1, `(.L_x_61) ;  /* 0xfffffffd09e87547 */ /* 0x000fea000b83ffff */
.L_x_60:
[----:B------:R-:W1:Y:S01]  /*3140*/  LDS R5, [UR6+0x10] ;  /* 0x00001006ff057984 */ /* 0x000e620008000800 */
[----:B------:R-:W-:Y:S01]  /*3150*/  IMAD.U32 R3, RZ, RZ, UR37 ;  /* 0x00000025ff037e24 */ /* 0x000fe2000f8e00ff */
[----:B------:R-:W-:-:S03]  /*3160*/  MOV R2, UR4 ;  /* 0x0000000400027c02 */ /* 0x000fc60008000f00 */
[----:B------:R-:W-:Y:S01]  /*3170*/  VIADD R3, R3, 0x140 ;  /* 0x0000014003037836 */ /* 0x000fe20000000000 */
[----:B-1----:R-:W-:-:S04]  /*3180*/  SHF.L.U32 R5, R5, 0x1f, RZ ;  /* 0x0000001f05057819 */ /* 0x002fc800000006ff */
[----:B------:R-:W1:Y:S02]  /*3190*/  SYNCS.PHASECHK.TRANS64.TRYWAIT P0, [UR6+0x8], R5 ;  /* 0x00000805ff0075a7 */ /* 0x000e640008001106 */
[----:B-1----:R-:W-:Y:S05]  /*31a0*/  @P0 BRA `(.L_x_62) ;  /* 0x0000000000080947 */ /* 0x002fea0003800000 */
[----:B------:R-:W1:Y:S02]  /*31b0*/  SYNCS.PHASECHK.TRANS64.TRYWAIT P0, [UR6+0x8], R5 ;  /* 0x00000805ff0075a7 */ /* 0x000e640008001106 */
[----:B-1----:R-:W-:Y:S05]  /*31c0*/  @!P0 BRA `(.L_x_63) ;  /* 0x0000005000988947 */ /* 0x002fea0003800000 */
.L_x_62:
[----:B-1----:R-:W-:Y:S01]  /*31d0*/  HFMA2 R4, -RZ, RZ, 0, 5.9604644775390625e-08 ;  /* 0x00000001ff047431 */ /* 0x002fe200000001ff */
[----:B------:R-:W-:Y:S01]  /*31e0*/  UPRMT UR7, UR4, 0x654, UR8 ;  /* 0x0000065404077896 */ /* 0x000fe20008000008 */
[----:B------:R-:W-:Y:S01]  /*31f0*/  IMAD.MOV.U32 R7, RZ, RZ, 0xffff ;  /* 0x0000ffffff077424 */ /* 0x000fe200078e00ff */
[----:B------:R-:W-:Y:S01]  /*3200*/  PRMT R2, R2, 0x654, R3 ;  /* 0x0000065402027816 */ /* 0x000fe20000000003 */
[----:B------:R-:W-:Y:S02]  /*3210*/  IMAD.MOV.U32 R5, RZ, RZ, 0x4 ;  /* 0x00000004ff057424 */ /* 0x000fe400078e00ff */
[----:B------:R-:W-:Y:S01]  /*3220*/  IMAD.SHL.U32 R9, R10, 0x20, RZ ;  /* 0x000000200a097824 */ /* 0x000fe200078e00ff */
[----:B------:R-:W-:Y:S02]  /*3230*/  MOV R3, UR7 ;  /* 0x0000000700037c02 */ /* 0x000fe40008000f00 */
[-C--:B------:R-:W-:Y:S01]  /*3240*/  SHF.L.U32 R7, R7, R10.reuse, RZ ;  /* 0x0000000a07077219 */ /* 0x080fe200000006ff */
[----:B------:R1:W-:Y:S01]  /*3250*/  SYNCS.ARRIVE.TRANS64.RED RZ, [UR7], R5 ;  /* 0x00000005ffff79a7 */ /* 0x0003e20008000407 */
[----:B------:R-:W-:Y:S01]  /*3260*/  SHF.L.U32 R6, R4, R10, RZ ;  /* 0x0000000a04067219 */ /* 0x000fe200000006ff */
[----:B------:R1:W-:Y:S04]  /*3270*/  STS [UR37+0x140], R9 ;  /* 0x00014009ff007988 */ /* 0x0003e80008000825 */
[----:B------:R1:W-:Y:S04]  /*3280*/  STAS [R2.64], R10 ;  /* 0x0000000a02007dbd */ /* 0x0003e8000c0008ff */
[----:B------:R1:W-:Y:S04]  /*3290*/  ATOMS.OR RZ, [UR6+0x14], R7 ;  /* 0x00001407ffff798c */ /* 0x0003e8000b000006 */
[----:B------:R1:W-:Y:S04]  /*32a0*/  ATOMS.OR RZ, [UR6+0x18], R6 ;  /* 0x00001806ffff798c */ /* 0x0003e8000b000006 */
[----:B------:R1:W-:Y:S02]  /*32b0*/  ATOMS.XOR RZ, [UR6+0x10], R4 ;  /* 0x00001004ffff798c */ /* 0x0003e4000b800006 */
.L_x_59:
[----:B------:R-:W-:Y:S05]  /*32c0*/  BSYNC B0 ;  /* 0x0000000000007941 */ /* 0x000fea0003800000 */
.L_x_58:
[----:B------:R-:W-:Y:S05]  /*32d0*/  BRA.U UP0, `(.L_x_64) ;  /* 0x00000001006c7547 */ /* 0x000fea000b800000 */
[----:B------:R-:W-:-:S03]  /*32e0*/  UMOV UR7, 0xffffffff ;  /* 0xffffffff00077882 */ /* 0x000fc60000000000 */
[----:B------:R-:W-:Y:S05]  /*32f0*/  BRA.DIV UR7, `(.L_x_65) ;  /* 0x0000005207647947 */ /* 0x000fea000b800000 */
[----:B------:R-:W-:-:S13]  /*3300*/  ELECT P6, URZ, PT ;  /* 0x0000000000ff782f */ /* 0x000fda00038c0000 */
.L_x_153:
[----:B------:R-:W-:Y:S05]  /*3310*/  @!P6 BRA `(.L_x_64) ;  /* 0x00000000005ce947 */ /* 0x000fea0003800000 */
[----:B-1----:R-:W1:Y:S02]  /*3320*/  LDS R3, [UR6+0x10] ;  /* 0x00001006ff037984 */ /* 0x002e640008000800 */
[----:B-1----:R-:W-:-:S04]  /*3330*/  SHF.L.U32 R3, R3, 0x1f, RZ ;  /* 0x0000001f03037819 */ /* 0x002fc800000006ff */
[----:B------:R-:W1:Y:S02]  /*3340*/  SYNCS.PHASECHK.TRANS64.TRYWAIT P0, [UR6+0x8], R3 ;  /* 0x00000803ff0075a7 */ /* 0x000e640008001106 */
[----:B-1----:R-:W-:Y:S05]  /*3350*/  @P0 BRA `(.L_x_66) ;  /* 0x0000000000080947 */ /* 0x002fea0003800000 */
[----:B------:R-:W1:Y:S02]  /*3360*/  SYNCS.PHASECHK.TRANS64.TRYWAIT P0, [UR6+0x8], R3 ;  /* 0x00000803ff0075a7 */ /* 0x000e640008001106 */
[----:B-1----:R-:W-:Y:S05]  /*3370*/  @!P0 BRA `(.L_x_67) ;  /* 0x0000005000648947 */ /* 0x002fea0003800000 */
.L_x_66:
[----:B------:R-:W2:Y:S01]  /*3380*/  LDS R5, [UR37+0x140] ;  /* 0x00014025ff057984 */ /* 0x000ea20008000800 */
[----:B-1----:R-:W-:Y:S02]  /*3390*/  HFMA2 R2, -RZ, RZ, 0, 5.9604644775390625e-08 ;  /* 0x00000001ff027431 */ /* 0x002fe400000001ff */
[----:B------:R-:W-:Y:S01]  /*33a0*/  IMAD.MOV.U32 R3, RZ, RZ, 0xffff ;  /* 0x0000ffffff037424 */ /* 0x000fe200078e00ff */
[----:B------:R-:W-:Y:S01]  /*33b0*/  UPRMT UR7, UR4, 0x654, UR8 ;  /* 0x0000065404077896 */ /* 0x000fe20008000008 */
[----:B--2---:R-:W-:-:S03]  /*33c0*/  IMAD.SHL.U32 R4, R5, 0x20, RZ ;  /* 0x0000002005047824 */ /* 0x004fc600078e00ff */
[-C--:B------:R-:W-:Y:S02]  /*33d0*/  SHF.L.U32 R3, R3, R5.reuse, RZ ;  /* 0x0000000503037219 */ /* 0x080fe400000006ff */
[----:B------:R-:W-:Y:S01]  /*33e0*/  SHF.L.U32 R5, R2, R5, RZ ;  /* 0x0000000502057219 */ /* 0x000fe200000006ff */
[----:B------:R2:W-:Y:S04]  /*33f0*/  STS [UR37+0x140], R4 ;  /* 0x00014004ff007988 */ /* 0x0005e80008000825 */
[----:B------:R2:W-:Y:S04]  /*3400*/  ATOMS.OR RZ, [UR6+0x14], R3 ;  /* 0x00001403ffff798c */ /* 0x0005e8000b000006 */
[----:B------:R2:W-:Y:S01]  /*3410*/  ATOMS.OR RZ, [UR6+0x18], R5 ;  /* 0x00001805ffff798c */ /* 0x0005e2000b000006 */
[----:B------:R-:W-:Y:S03]  /*3420*/  SYNCS.ARRIVE.TRANS64.RED.A1T0 RZ, [UR7], RZ ;  /* 0x000000ffffff79a7 */ /* 0x000fe60008100407 */
[----:B------:R2:W-:Y:S01]  /*3430*/  ATOMS.XOR RZ, [UR6+0x10], R2 ;  /* 0x00001002ffff798c */ /* 0x0005e2000b800006 */
[----:B------:R-:W-:Y:S05]  /*3440*/  BRA `(.L_x_64) ;  /* 0x0000000000107947 */ /* 0x000fea0003800000 */
.L_x_57:
[----:B------:R-:W-:-:S05]  /*3450*/  MOV R2, 0xffffffff ;  /* 0xffffffff00027802 */ /* 0x000fca0000000f00 */
[----:B------:R1:W-:Y:S02]  /*3460*/  STS [UR37+0x140], R2 ;  /* 0x00014002ff007988 */ /* 0x0003e40008000825 */
[----:B-1----:R-:W-:Y:S02]  /*3470*/  MOV R2, 0x3490 ;  /* 0x0000349000027802 */ /* 0x002fe40000000f00 */
[----:B-----5:R-:W-:Y:S05]  /*3480*/  CALL.REL.NOINC `($__internal_1_$__cuda_sm10x_tcgen05_guardrail_trap_phase_invalid_during_alloc) ;  /* 0x0000005400c47944 */ /* 0x020fea0003c00000 */
.L_x_64:
[----:B------:R-:W-:Y:S05]  /*3490*/  WARPSYNC.ALL ;  /* 0x0000000000007948 */ /* 0x000fea0003800000 */
[----:B------:R-:W3:Y:S01]  /*34a0*/  S2UR UR7, SR_CgaCtaId ;  /* 0x00000000000779c3 */ /* 0x000ee20000008800 */
[----:B------:R-:W-:Y:S01]  /*34b0*/  UMOV UR6, 0x400 ;  /* 0x0000040000067882 */ /* 0x000fe20000000000 */
[----:B------:R-:W-:-:S06]  /*34c0*/  NOP ;  /* 0x0000000000007918 */ /* 0x000fcc0000000000 */
[----:B------:R-:W-:Y:S06]  /*34d0*/  BAR.ARV 0x6, 0xa0 ;  /* 0x0182800000007b1d */ /* 0x000fec0000002000 */
[----:B------:R-:W4:Y:S01]  /*34e0*/  LDCU UR8, c[0x0][0x38c] ;  /* 0x00007180ff0877ac */ /* 0x000f220008000800 */
[----:B------:R-:W-:Y:S01]  /*34f0*/  LOP3.LUT R0, R0, 0xffff, RZ, 0xc0, !PT ;  /* 0x0000ffff00007812 */ /* 0x000fe200078ec0ff */
[----:B-1----:R-:W-:Y:S01]  /*3500*/  IMAD.MOV.U32 R9, RZ, RZ, 0x1 ;  /* 0x00000001ff097424 */ /* 0x002fe200078e00ff */
[----:B------:R-:W-:Y:S01]  /*3510*/  LOP3.LUT R8, R8, 0xffff, RZ, 0xc0, !PT ;  /* 0x0000ffff08087812 */ /* 0x000fe200078ec0ff */
[----:B------:R-:W-:Y:S01]  /*3520*/  UMOV UR19, URZ ;  /* 0x000000ff00137c82 */ /* 0x000fe20008000000 */
[----:B------:R-:W-:Y:S01]  /*3530*/  R2UR UR10, R0 ;  /* 0x00000000000a72ca */ /* 0x000fe200000e0000 */
[----:B------:R-:W-:Y:S01]  /*3540*/  UMOV UR18, URZ ;  /* 0x000000ff00127c82 */ /* 0x000fe20008000000 */
[----:B------:R-:W-:Y:S01]  /*3550*/  R2UR UR11, R8 ;  /* 0x00000000080b72ca */ /* 0x000fe200000e0000 */
[----:B------:R-:W-:Y:S01]  /*3560*/  IMAD.MOV.U32 R8, RZ, RZ, RZ ;  /* 0x000000ffff087224 */ /* 0x000fe200078e00ff */
[----:B------:R-:W-:Y:S01]  /*3570*/  UMOV UR17, URZ ;  /* 0x000000ff00117c82 */ /* 0x000fe20008000000 */
[----:B---3--:R-:W-:-:S02]  /*3580*/  ULEA UR7, UR7, UR6, 0x18 ;  /* 0x0000000607077291 */ /* 0x008fc4000f8ec0ff */
[----:B------:R-:W-:Y:S02]  /*3590*/  UISETP.NE.AND UP2, UPT, UR5, URZ, UPT ;  /* 0x000000ff0500728c */ /* 0x000fe4000bf45270 */
[----:B------:R-:W-:Y:S02]  /*35a0*/  UIADD3 UR12, UPT, UPT, UR7, 0x6400, URZ ;  /* 0x00006400070c7890 */ /* 0x000fe4000fffe0ff */
[----:B------:R-:W-:Y:S02]  /*35b0*/  UIADD3 UR13, UPT, UPT, UR7, 0x2e400, URZ ;  /* 0x0002e400070d7890 */ /* 0x000fe4000fffe0ff */
[----:B----4-:R-:W-:Y:S01]  /*35c0*/  UIADD3 UR8, UPT, UPT, UR8, 0x7f, URZ ;  /* 0x0000007f08087890 */ /* 0x010fe2000fffe0ff */
[----:B--2---:R-:W1:Y:S01]  /*35d0*/  LDS R2, [UR7+0x140] ;  /* 0x00014007ff027984 */ /* 0x004e620008000800 */
[----:B------:R-:W-:Y:S02]  /*35e0*/  USHF.R.U32.HI UR12, URZ, 0x4, UR12 ;  /* 0x00000004ff0c7899 */ /* 0x000fe4000801160c */
[----:B------:R-:W-:-:S02]  /*35f0*/  USHF.R.S32.HI UR6, URZ, 0x1f, UR8 ;  /* 0x0000001fff067899 */ /* 0x000fc40008011408 */
[----:B------:R-:W-:Y:S02]  /*3600*/  USHF.R.U32.HI UR13, URZ, 0x4, UR13 ;  /* 0x00000004ff0d7899 */ /* 0x000fe4000801160d */
[----:B------:R-:W-:Y:S02]  /*3610*/  ULEA.HI UR6, UR6, UR8, URZ, 0x7 ;  /* 0x0000000806067291 */ /* 0x000fe4000f8f38ff */
[----:B------:R-:W-:Y:S02]  /*3620*/  ULOP3.LUT UR12, UR12, 0x3fff, URZ, 0xc0, !UPT ;  /* 0x00003fff0c0c7892 */ /* 0x000fe4000f8ec0ff */
[----:B------:R-:W-:Y:S02]  /*3630*/  USHF.R.S32.HI UR6, URZ, 0x7, UR6 ;  /* 0x00000007ff067899 */ /* 0x000fe40008011406 */
[----:B------:R-:W-:Y:S02]  /*3640*/  ULOP3.LUT UR13, UR13, 0x3fff, URZ, 0xc0, !UPT ;  /* 0x00003fff0d0d7892 */ /* 0x000fe4000f8ec0ff */
[----:B------:R-:W-:Y:S01]  /*3650*/  UISETP.LT.AND UP0, UPT, UR6, 0x1, UPT ;  /* 0x000000010600788c */ /* 0x000fe2000bf01270 */
[----:B------:R-:W-:Y:S01]  /*3660*/  UMOV UR36, 0x0 ;  /* 0x0000000000247882 */ /* 0x000fe20000000000 */
        /* <DEDUP_REMOVED lines=9> */
[----:B------:R-:W-:-:S02]  /*3700*/  ULOP3.LUT UR12, UR12, 0x10000, URZ, 0xfc, !UPT ;  /* 0x000100000c0c7892 */ /* 0x000fc4000f8efcff */
[----:B------:R-:W-:Y:S02]  /*3710*/  ULOP3.LUT UR13, UR13, 0x10000, URZ, 0xfc, !UPT ;  /* 0x000100000d0d7892 */ /* 0x000fe4000f8efcff */
[----:B------:R-:W-:Y:S01]  /*3720*/  USEL UR20, UR6, 0x1, !UP0 ;  /* 0x0000000106147887 */ /* 0x000fe2000c000000 */
[----:B------:R-:W-:Y:S01]  /*3730*/  UMOV UR26, 0x0 ;  /* 0x00000000001a7882 */ /* 0x000fe20000000000 */
[----:B------:R-:W-:Y:S01]  /*3740*/  UMOV UR27, 0x10100490 ;  /* 0x10100490001b7882 */ /* 0x000fe20000000000 */
[----:B------:R-:W-:Y:S01]  /*3750*/  UMOV UR24, 0x0 ;  /* 0x0000000000187882 */ /* 0x000fe20000000000 */
[----:B------:R-:W-:Y:S01]  /*3760*/  UMOV UR25, 0x10100490 ;  /* 0x1010049000197882 */ /* 0x000fe20000000000 */
[----:B------:R-:W-:Y:S01]  /*3770*/  UMOV UR22, 0x0 ;  /* 0x0000000000167882 */ /* 0x000fe20000000000 */
[----:B------:R-:W-:Y:S01]  /*3780*/  UMOV UR23, 0x10100490 ;  /* 0x1010049000177882 */ /* 0x000fe20000000000 */
[----:B-1----:R-:W-:Y:S02]  /*3790*/  R2UR UR21, R2 ;  /* 0x00000000021572ca */ /* 0x002fe400000e0000 */
[----:B------:R-:W-:-:S13]  /*37a0*/  CS2R R2, SRZ ;  /* 0x0000000000027805 */ /* 0x000fda000001ff00 */
.L_x_75:
[C---:B------:R-:W-:Y:S02]  /*37b0*/  LEA R0, R8.reuse, UR7, 0x3 ;  /* 0x0000000708007c11 */ /* 0x040fe4000f8e18ff */
[----:B------:R-:W-:Y:S02]  /*37c0*/  SHF.L.U32 R4, R3, 0x1f, RZ ;  /* 0x0000001f03047819 */ /* 0x000fe400000006ff */
[----:B------:R-:W-:Y:S02]  /*37d0*/  LEA R5, R8, UR7, 0x4 ;  /* 0x0000000708057c11 */ /* 0x000fe4000f8e20ff */
[----:B------:R-:W1:Y:S02]  /*37e0*/  SYNCS.PHASECHK.TRANS64.TRYWAIT P0, [R0+URZ+0x90], R4 ;  /* 0x00009004000075a7 */ /* 0x000e6400080011ff */
[----:B-1-3--:R-:W-:Y:S05]  /*37f0*/  @!P0 BRA `(.L_x_68) ;  /* 0x0000004c005c8947 */ /* 0x00afea0003800000 */
.L_x_154:
[----:B-1----:R-:W1:Y:S01]  /*3800*/  LDS.128 R4, [R5+0x120] ;  /* 0x0001200005047984 */ /* 0x002e620000000c00 */
[----:B------:R-:W-:Y:S02]  /*3810*/  VIADD R0, R0, 0xa0 ;  /* 0x000000a000007836 */ /* 0x000fe40000000000 */
[----:B------:R-:W-:Y:S01]  /*3820*/  VIADD R8, R8, 0x1 ;  /* 0x0000000108087836 */ /* 0x000fe20000000000 */
[----:B------:R-:W-:Y:S01]  /*3830*/  @!PT LDS RZ, [RZ] ;  /* 0x00000000fffff984 */ /* 0x000fe20000000800 */
[----:B------:R-:W-:Y:S01]  /*3840*/  @!PT LDS RZ, [RZ] ;  /* 0x00000000fffff984 */ /* 0x000fe20000000800 */
[----:B------:R-:W-:Y:S01]  /*3850*/  @!PT LDS RZ, [RZ] ;  /* 0x00000000fffff984 */ /* 0x000fe20000000800 */
[----:B------:R-:W-:Y:S01]  /*3860*/  @!PT LDS RZ, [RZ] ;  /* 0x00000000fffff984 */ /* 0x000fe20000000800 */
[----:B------:R2:W-:Y:S06]  /*3870*/  MEMBAR.ALL.CTA ;  /* 0x0000000000007992 */ /* 0x0005ec0000008000 */
[----:B--2---:R-:W2:Y:S01]  /*3880*/  FENCE.VIEW.ASYNC.S ;  /* 0x00000000000073c6 */ /* 0x004ea20000000000 */
[----:B------:R-:W-:-:S04]  /*3890*/  PRMT R0, RZ, 0x654, R0 ;  /* 0x00000654ff007816 */ /* 0x000fc80000000000 */
[----:B--2---:R2:W-:Y:S01]  /*38a0*/  SYNCS.ARRIVE.TRANS64.RED.A1T0 RZ, [R0+URZ], RZ ;  /* 0x000000ff00ff79a7 */ /* 0x0045e200081004ff */
[----:B-1----:R-:W-:Y:S01]  /*38b0*/  LOP3.LUT P1, RZ, R6, 0x1, RZ, 0xc0, !PT ;  /* 0x0000000106ff7812 */ /* 0x002fe2000782c0ff */
[----:B--2---:R-:W-:-:S12]  /*38c0*/  BRA.U UP2, `(.L_x_69) ;  /* 0x0000000502587547 */ /* 0x004fd8000b800000 */
[----:B------:R-:W1:Y:S01]  /*38d0*/  LDCU UR8, c[0x0][0x38c] ;  /* 0x00007180ff0877ac */ /* 0x000e620008000800 */
[----:B------:R-:W-:Y:S02]  /*38e0*/  PLOP3.LUT P2, PT, PT, PT, PT, 0x80, 0x8 ;  /* 0x000000000008781c */ /* 0x000fe40003f4f070 */
[----:B------:R-:W-:Y:S01]  /*38f0*/  SHF.L.U32 R4, R9, 0x1f, RZ ;  /* 0x0000001f09047819 */ /* 0x000fe200000006ff */
[----:B-1----:R-:W-:Y:S02]  /*3900*/  UISETP.GE.AND UP0, UPT, UR8, 0x1, UPT ;  /* 0x000000010800788c */ /* 0x002fe4000bf06270 */
[----:B------:R-:W-:-:S04]  /*3910*/  ULEA UR8, UR19, UR7, 0x3 ;  /* 0x0000000713087291 */ /* 0x000fc8000f8e18ff */
[----:B------:R-:W-:-:S05]  /*3920*/  PLOP3.LUT P0, PT, PT, PT, UP0, 0x80, 0x8 ;  /* 0x000000000008781c */ /* 0x000fca0003f0f008 */
[----:B------:R-:W-:-:S08]  /*3930*/  @UP0 ULEA UR9, UR18, UR7, 0x3 ;  /* 0x0000000712090291 */ /* 0x000fd0000f8e18ff */
[----:B------:R-:W-:-:S04]  /*3940*/  @P0 SHF.L.U32 R0, R2, 0x1f, RZ ;  /* 0x0000001f02000819 */ /* 0x000fc800000006ff */
[----:B------:R1:W2:Y:S01]  /*3950*/  @P0 SYNCS.PHASECHK.TRANS64.TRYWAIT P2, [UR9], R0 ;  /* 0x00000000ff0005a7 */ /* 0x0002a20008041109 */
[----:B------:R-:W-:Y:S01]  /*3960*/  ULEA UR9, UR19, UR21, 0x6 ;  /* 0x0000001513097291 */ /* 0x000fe2000f8e30ff */
[----:B------:R-:W3:Y:S02]  /*3970*/  SYNCS.PHASECHK.TRANS64.TRYWAIT P0, [UR8+0xd0], R4 ;  /* 0x0000d004ff0075a7 */ /* 0x000ee40008001108 */
[----:B-123--:R-:W-:Y:S09]  /*3980*/  @!P0 BRA `(.L_x_70) ;  /* 0x0000004c000c8947 */ /* 0x00eff20003800000 */
.L_x_156:
[----:B------:R-:W-:Y:S01]  /*3990*/  UMOV UR16, UR17 ;  /* 0x0000001100107c82 */ /* 0x000fe20008000000 */
[----:B------:R-:W-:Y:S05]  /*39a0*/  BRA.U !UP0, `(.L_x_71) ;  /* 0x0000000508107547 */ /* 0x000fea000b800000 */
[----:B------:R-:W-:Y:S02]  /*39b0*/  UIADD3 UR16, UPT, UPT, UR20, UR17, URZ ;  /* 0x0000001114107290 */ /* 0x000fe4000fffe0ff */
[----:B------:R-:W-:Y:S01]  /*39c0*/  UPLOP3.LUT UP3, UPT, UPT, UPT, UPT, 0x40, 0x4 ;  /* 0x000000000004789c */ /* 0x000fe20003f6e870 */
[----:B------:R-:W-:Y:S01]  /*39d0*/  UMOV UR15, UR6 ;  /* 0x00000006000f7c82 */ /* 0x000fe20008000000 */
[----:B------:R-:W-:-:S09]  /*39e0*/  UMOV UR58, UR18 ;  /* 0x00000012003a7c82 */ /* 0x000fd20008000000 */
.L_x_74:
[----:B--2---:R-:W-:Y:S01]  /*39f0*/  ULEA UR14, UR58, UR7, 0x3 ;  /* 0x000000073a0e7291 */ /* 0x004fe2000f8e18ff */
[----:B---3--:R-:W-:Y:S11]  /*3a00*/  @P2 BRA `(.L_x_72) ;  /* 0x00000000000c2947 */ /* 0x008ff60003800000 */
[----:B-1----:R-:W-:Y:S04]  /*3a10*/  SHF.L.U32 R4, R2, 0x1f, RZ ;  /* 0x0000001f02047819 */ /* 0x002fe800000006ff */
[----:B------:R-:W1:Y:S02]  /*3a20*/  SYNCS.PHASECHK.TRANS64.TRYWAIT P0, [UR14], R4 ;  /* 0x00000004ff0075a7 */ /* 0x000e64000800110e */
[----:B-1----:R-:W-:Y:S05]  /*3a30*/  @!P0 BRA `(.L_x_73) ;  /* 0x0000004800f88947 */ /* 0x002fea0003800000 */
.L_x_72:
[----:B------:R-:W-:Y:S01]  /*3a40*/  UISETP.NE.AND UP0, UPT, UR15, 0x1, UPT ;  /* 0x000000010f00788c */ /* 0x000fe2000bf05270 */
[----:B------:R-:W-:Y:S01]  /*3a50*/  PLOP3.LUT P2, PT, PT, PT, PT, 0x80, 0x8 ;  /* 0x000000000008781c */ /* 0x000fe20003f4f070 */
[----:B------:R-:W-:Y:S02]  /*3a60*/  UIADD3 UR18, UPT, UPT, UR58, 0x1, URZ ;  /* 0x000000013a127890 */ /* 0x000fe4000fffe0ff */
[----:B------:R-:W-:Y:S02]  /*3a70*/  ULEA UR68, UR58, UR13, 0x9 ;  /* 0x0000000d3a447291 */ /* 0x000fe4000f8e48ff */
[----:B------:R-:W-:Y:S01]  /*3a80*/  UISETP.NE.AND UP1, UPT, UR18, 0x5, UPT ;  /* 0x000000051200788c */ /* 0x000fe2000bf25270 */
[----:B------:R-:W-:Y:S01]  /*3a90*/  PLOP3.LUT P0, PT, PT, PT, UP0, 0x80, 0x8 ;  /* 0x000000000008781c */ /* 0x000fe20003f0f008 */
[----:B------:R-:W-:Y:S02]  /*3aa0*/  ULEA UR66, UR58, UR12, 0xb ;  /* 0x0000000c3a427291 */ /* 0x000fe4000f8e58ff */
[----:B------:R-:W-:Y:S02]  /*3ab0*/  USEL UR39, URZ, 0x1, UP1 ;  /* 0x00000001ff277887 */ /* 0x000fe40008800000 */
[----:B------:R-:W-:Y:S02]  /*3ac0*/  USEL UR18, UR18, URZ, UP1 ;  /* 0x000000ff12127287 */ /* 0x000fe40008800000 */
[----:B------:R-:W-:Y:S02]  /*3ad0*/  UIADD3 UR64, UPT, UPT, UR68, 0x2, URZ ;  /* 0x0000000244407890 */ /* 0x000fe4000fffe0ff */
[----:B------:R-:W-:Y:S01]  /*3ae0*/  @UP0 ULEA UR38, UR18, UR7, 0x3 ;  /* 0x0000000712260291 */ /* 0x000fe2000f8e18ff */
[----:B------:R-:W-:Y:S01]  /*3af0*/  LOP3.LUT R2, R2, UR39, RZ, 0x3c, !PT ;  /* 0x0000002702027c12 */ /* 0x000fe2000f8e3cff */
[----:B------:R-:W-:Y:S02]  /*3b00*/  UIADD3 UR62, UPT, UPT, UR66, 0x2, URZ ;  /* 0x00000002423e7890 */ /* 0x000fe4000fffe0ff */
[----:B------:R-:W-:Y:S01]  /*3b10*/  UIADD3 UR60, UPT, UPT, UR68, 0x4, URZ ;  /* 0x00000004443c7890 */ /* 0x000fe2000fffe0ff */
[----:B-1----:R-:W-:Y:S01]  /*3b20*/  @P0 SHF.L.U32 R0, R2, 0x1f, RZ ;  /* 0x0000001f02000819 */ /* 0x002fe200000006ff */
[----:B------:R-:W-:Y:S02]  /*3b30*/  UIADD3 UR58, UPT, UPT, UR66, 0x4, URZ ;  /* 0x00000004423a7890 */ /* 0x000fe4000fffe0ff */
[----:B------:R-:W-:Y:S01]  /*3b40*/  UIADD3 UR56, UPT, UPT, UR68, 0x6, URZ ;  /* 0x0000000644387890 */ /* 0x000fe2000fffe0ff */
[----:B------:R2:W3:Y:S01]  /*3b50*/  @P0 SYNCS.PHASECHK.TRANS64.TRYWAIT P2, [UR38], R0 ;  /* 0x00000000ff0005a7 */ /* 0x0004e20008041126 */
[----:B------:R-:W-:Y:S02]  /*3b60*/  UIADD3 UR54, UPT, UPT, UR66, 0x6, URZ ;  /* 0x0000000642367890 */ /* 0x000fe4000fffe0ff */
        /* <DEDUP_REMOVED lines=10> */
[----:B------:R-:W-:Y:S02]  /*3c10*/  UIADD3 UR15, UPT, UPT, UR15, -0x1, URZ ;  /* 0xffffffff0f0f7890 */ /* 0x000fe4000fffe0ff */
[----:B------:R-:W-:Y:S01]  /*3c20*/  UISETP.NE.AND UP0, UPT, UR17, UR16, UPT ;  /* 0x000000101100728c */ /* 0x000fe2000bf05270 */
[----:B------:R-:W-:Y:S01]  /*3c30*/  UMOV UR69, 0x40004040 ;  /* 0x4000404000457882 */ /* 0x000fe20000000000 */
[----:B------:R-:W-:Y:S01]  /*3c40*/  UMOV UR67, 0x40004040 ;  /* 0x4000404000437882 */ /* 0x000fe20000000000 */
[----:B------:R-:W-:Y:S01]  /*3c50*/  UMOV UR65, 0x40004040 ;  /* 0x4000404000417882 */ /* 0x000fe20000000000 */
[----:B------:R-:W-:Y:S01]  /*3c60*/  UTCHMMA.2CTA gdesc[UR66], gdesc[UR68], tmem[UR9], tmem[UR36], idesc[UR37], UP3 ;  /* 0x00ff2444420075ea */ /* 0x000fe20009a00009 */
[----:B------:R-:W-:Y:S01]  /*3c70*/  UPLOP3.LUT UP3, UPT, UPT, UPT, UPT, 0x80, 0x8 ;  /* 0x000000000008789c */ /* 0x000fe20003f6f070 */
[----:B------:R-:W-:Y:S01]  /*3c80*/  UMOV UR63, 0x40004040 ;  /* 0x40004040003f7882 */ /* 0x000fe20000000000 */
[----:B------:R-:W-:Y:S01]  /*3c90*/  UMOV UR61, 0x40004040 ;  /* 0x40004040003d7882 */ /* 0x000fe20000000000 */
[----:B------:R-:W-:Y:S01]  /*3ca0*/  UTCHMMA.2CTA gdesc[UR62], gdesc[UR64], tmem[UR9], tmem[UR34], idesc[UR35], UPT ;  /* 0x00ff22403e0075ea */ /* 0x000fe2000ba00009 */
[----:B------:R-:W-:Y:S01]  /*3cb0*/  UMOV UR59, 0x40004040 ;  /* 0x40004040003b7882 */ /* 0x000fe20000000000 */
[----:B------:R-:W-:Y:S01]  /*3cc0*/  UMOV UR57, 0x40004040 ;  /* 0x4000404000397882 */ /* 0x000fe20000000000 */
[----:B------:R1:W-:Y:S01]  /*3cd0*/  UTCHMMA.2CTA gdesc[UR58], gdesc[UR60], tmem[UR9], tmem[UR32], idesc[UR33], UPT ;  /* 0x00ff203c3a0075ea */ /* 0x0003e2000ba00009 */
        /* <DEDUP_REMOVED lines=11> */
[----:B------:R-:W-:Y:S01]  /*3d90*/  UMOV UR39, 0x40004040 ;  /* 0x4000404000277882 */ /* 0x000fe20000000000 */
[----:B------:R2:W-:Y:S01]  /*3da0*/  UTCHMMA.2CTA gdesc[UR42], gdesc[UR44], tmem[UR9], tmem[UR24], idesc[UR25], UPT ;  /* 0x00ff182c2a0075ea */ /* 0x0005e2000ba00009 */
[----:B------:R2:W-:Y:S01]  /*3db0*/  UTCHMMA.2CTA gdesc[UR38], gdesc[UR40], tmem[UR9], tmem[UR22], idesc[UR23], UPT ;  /* 0x00ff1628260075ea */ /* 0x0005e2000ba00009 */
[----:B------:R2:W-:Y:S01]  /*3dc0*/  UTCBAR.2CTA.MULTICAST [UR14], URZ, UR11 ;  /* 0x000000ff0e0073e9 */ /* 0x0005e2000820080b */
[----:B-1----:R-:W-:Y:S01]  /*3dd0*/  UMOV UR58, UR18 ;  /* 0x00000012003a7c82 */ /* 0x002fe20008000000 */
[----:B------:R-:W-:Y:S05]  /*3de0*/  BRA.U UP0, `(.L_x_74) ;  /* 0xfffffffd00007547 */ /* 0x000fea000b83ffff */
.L_x_71:
[----:B------:R-:W-:Y:S01]  /*3df0*/  UIADD3 UR8, UPT, UPT, UR8, 0xb0, URZ ;  /* 0x000000b008087890 */ /* 0x000fe2000fffe0ff */
[----:B------:R-:W-:-:S08]  /*3e00*/  UMOV UR17, UR16 ;  /* 0x0000001000117c82 */ /* 0x000fd00008000000 */
[----:B------:R4:W-:Y:S01]  /*3e10*/  UTCBAR.2CTA.MULTICAST [UR8], URZ, UR10 ;  /* 0x000000ff080073e9 */ /* 0x0009e2000820080a */
[----:B------:R-:W-:Y:S02]  /*3e20*/  NOP ;  /* 0x0000000000007918 */ /* 0x000fe40000000000 */
.L_x_69:
[----:B------:R-:W-:Y:S01]  /*3e30*/  UIADD3 UR19, UPT, UPT, UR19, 0x1, URZ ;  /* 0x0000000113137890 */ /* 0x000fe2000fffe0ff */
[----:B------:R-:W-:-:S03]  /*3e40*/  ISETP.NE.AND P0, PT, R8, 0x2, PT ;  /* 0x000000020800780c */ /* 0x000fc60003f05270 */
[----:B------:R-:W-:Y:S01]  /*3e50*/  UISETP.NE.AND UP0, UPT, UR19, 0x4, UPT ;  /* 0x000000041300788c */ /* 0x000fe2000bf05270 */
[----:B-12---:R-:W-:Y:S02]  /*3e60*/  SEL R0, RZ, 0x1, P0 ;  /* 0x00000001ff007807 */ /* 0x006fe40000000000 */
[----:B------:R-:W-:Y:S01]  /*3e70*/  SEL R8, R8, RZ, P0 ;  /* 0x000000ff08087207 */ /* 0x000fe20000000000 */
[----:B----4-:R-:W-:Y:S01]  /*3e80*/  USEL UR8, URZ, 0x1, UP0 ;  /* 0x00000001ff087887 */ /* 0x010fe20008000000 */
[----:B------:R-:W-:Y:S01]  /*3e90*/  LOP3.LUT R3, R3, R0, RZ, 0x3c, !PT ;  /* 0x0000000003037212 */ /* 0x000fe200078e3cff */
[----:B------:R-:W-:-:S04]  /*3ea0*/  USEL UR19, UR19, URZ, UP0 ;  /* 0x000000ff13137287 */ /* 0x000fc80008000000 */
[----:B------:R-:W-:Y:S01]  /*3eb0*/  LOP3.LUT R9, R9, UR8, RZ, 0x3c, !PT ;  /* 0x0000000809097c12 */ /* 0x000fe2000f8e3cff */
[----:B------:R-:W-:Y:S07]  /*3ec0*/  @P1 BRA `(.L_x_75) ;  /* 0xfffffff800381947 */ /* 0x000fee000383ffff */
[----:B------:R-:W1:Y:S01]  /*3ed0*/  S2UR UR6, SR_CgaCtaId ;  /* 0x00000000000679c3 */ /* 0x000e620000008800 */
[----:B------:R-:W-:Y:S01]  /*3ee0*/  ELECT P0, URZ, PT ;  /* 0x0000000000ff782f */ /* 0x000fe20003800000 */
[----:B------:R-:W-:Y:S01]  /*3ef0*/  HFMA2 R0, -RZ, RZ, 0, 5.9604644775390625e-08 ;  /* 0x00000001ff007431 */ /* 0x000fe200000001ff */
[----:B------:R-:W-:-:S05]  /*3f00*/  UMOV UR8, 0x40 ;  /* 0x0000004000087882 */ /* 0x000fca0000000000 */
[----:B------:R-:W-:Y:S01]  /*3f10*/  UVIRTCOUNT.DEALLOC.SMPOOL 0x80 ;  /* 0x000000800000784c */ /* 0x000fe20000000000 */
[----:B------:R-:W-:Y:S02]  /*3f20*/  UISETP.NE.AND UP0, UPT, UR5, URZ, UPT ;  /* 0x000000ff0500728c */ /* 0x000fe4000bf05270 */
[----:B-1----:R-:W-:-:S09]  /*3f30*/  ULEA UR6, UR6, UR8, 0x18 ;  /* 0x0000000806067291 */ /* 0x002fd2000f8ec0ff */
[----:B------:R1:W-:Y:S01]  /*3f40*/  @P0 STS.U8 [UR6+0x1c], R0 ;  /* 0x00001c00ff000988 */ /* 0x0003e20008000006 */
[----:B------:R-:W-:Y:S05]  /*3f50*/  BRA.U UP0, `(.L_x_76) ;  /* 0x0000000100a07547 */ /* 0x000fea000b800000 */
[----:B------:R-:W-:Y:S01]  /*3f60*/  UIADD3 UR5, UPT, UPT, UR7, 0xd0, URZ ;  /* 0x000000d007057890 */ /* 0x000fe2000fffe0ff */
[----:B------:R-:W-:-:S03]  /*3f70*/  SHF.L.U32 R2, R9, 0x1f, RZ ;  /* 0x0000001f09027819 */ /* 0x000fc600000006ff */
[----:B------:R-:W-:-:S09]  /*3f80*/  ULEA UR8, UR19, UR5, 0x3 ;  /* 0x0000000513087291 */ /* 0x000fd2000f8e18ff */
[----:B------:R-:W2:Y:S02]  /*3f90*/  SYNCS.PHASECHK.TRANS64.TRYWAIT P0, [UR8], R2 ;  /* 0x00000002ff0075a7 */ /* 0x000ea40008001108 */
[----:B--2---:R-:W-:Y:S05]  /*3fa0*/  @!P0 BRA `(.L_x_77) ;  /* 0x0000004400b48947 */ /* 0x004fea0003800000 */
.L_x_159:
        /* <DEDUP_REMOVED lines=9> */
.L_x_161:
        /* <DEDUP_REMOVED lines=9> */
.L_x_163:
[----:B------:R-:W-:-:S04]  /*40d0*/  UIADD3 UR9, UPT, UPT, UR9, 0x1, URZ ;  /* 0x0000000109097890 */ /* 0x000fc8000fffe0ff */
[----:B------:R-:W-:-:S04]  /*40e0*/  UISETP.NE.AND UP1, UPT, UR9, 0x4, UPT ;  /* 0x000000040900788c */ /* 0x000fc8000bf25270 */
[----:B------:R-:W-:Y:S02]  /*40f0*/  USEL UR8, URZ, 0x1, UP1 ;  /* 0x00000001ff087887 */ /* 0x000fe40008800000 */
[----:B------:R-:W-:-:S04]  /*4100*/  USEL UR9, UR9, URZ, UP1 ;  /* 0x000000ff09097287 */ /* 0x000fc80008800000 */
[----:B------:R-:W-:Y:S01]  /*4110*/  ULEA UR9, UR9, UR5, 0x3 ;  /* 0x0000000509097291 */ /* 0x000fe2000f8e18ff */
[----:B------:R-:W-:-:S04]  /*4120*/  LOP3.LUT R2, R2, UR8, RZ, 0x3c, !PT ;  /* 0x0000000802027c12 */ /* 0x000fc8000f8e3cff */
[----:B------:R-:W-:Y:S01]  /*4130*/  SHF.L.U32 R2, R2, 0x1f, RZ ;  /* 0x0000001f02027819 */ /* 0x000fe200000006ff */
[----:B-1----:R-:W-:-:S04]  /*4140*/  IMAD.U32 R0, RZ, RZ, UR9 ;  /* 0x00000009ff007e24 */ /* 0x002fc8000f8e00ff */
[----:B------:R1:W2:Y:S03]  /*4150*/  SYNCS.PHASECHK.TRANS64.TRYWAIT P0, [R0+URZ], R2 ;  /* 0x00000002000075a7 */ /* 0x0002a600080011ff */
[----:B--2---:R-:W-:Y:S05]  /*4160*/  @!P0 NANOSLEEP.SYNCS 0x989680 ;  /* 0x009896800000895d */ /* 0x004fea0003900000 */
[----:B------:R-:W2:Y:S02]  /*4170*/  @!P0 SYNCS.PHASECHK.TRANS64 P0, [R0+URZ], R2 ;  /* 0x00000002000085a7 */ /* 0x000ea400080010ff */
[----:B--2---:R-:W-:Y:S05]  /*4180*/  @P0 BRA `(.L_x_80) ;  /* 0x0000000000200947 */ /* 0x004fea0003800000 */
.L_x_81:
[----:B--2---:R2:W4:Y:S02]  /*4190*/  SYNCS.PHASECHK.TRANS64.TRYWAIT P0, [R0+URZ], R2 ;  /* 0x00000002000075a7 */ /* 0x00452400080011ff */
[----:B----4-:R-:W-:Y:S05]  /*41a0*/  @!P0 NANOSLEEP.SYNCS 0x989680 ;  /* 0x009896800000895d */ /* 0x010fea0003900000 */
[----:B------:R-:W4:Y:S02]  /*41b0*/  @!P0 SYNCS.PHASECHK.TRANS64 P0, [R0+URZ], R2 ;  /* 0x00000002000085a7 */ /* 0x000f2400080010ff */
[----:B----4-:R-:W-:Y:S05]  /*41c0*/  @!P0 BRA `(.L_x_81) ;  /* 0xfffffffc00f08947 */ /* 0x010fea000383ffff */
[----:B------:R-:W-:Y:S05]  /*41d0*/  BRA `(.L_x_80) ;  /* 0x00000000000c7947 */ /* 0x000fea0003800000 */
.L_x_76:
[----:B------:R-:W-:-:S04]  /*41e0*/  UIADD3 UR5, UPT, UPT, UR7, 0x110, URZ ;  /* 0x0000011007057890 */ /* 0x000fc8000fffe0ff */
[----:B------:R-:W-:-:S09]  /*41f0*/  UPRMT UR5, UR4, 0x654, UR5 ;  /* 0x0000065404057896 */ /* 0x000fd20008000005 */
[----:B------:R-:W-:Y:S03]  /*4200*/  SYNCS.ARRIVE.TRANS64.RED.A1T0 RZ, [UR5], RZ ;  /* 0x000000ffffff79a7 */ /* 0x000fe60008100405 */
.L_x_80:
[----:B-12---:R-:W-:Y:S01]  /*4210*/  SHF.L.U32 R2, RZ, 0x1f, RZ ;  /* 0x0000001fff027819 */ /* 0x006fe200000006ff */
[----:B------:R-:W-:Y:S01]  /*4220*/  UIADD3 UR5, UPT, UPT, UR7, 0x110, URZ ;  /* 0x0000011007057890 */ /* 0x000fe2000fffe0ff */
[----:B------:R-:W-:Y:S02]  /*4230*/  PLOP3.LUT P0, PT, PT, PT, UP0, 0x80, 0x8 ;  /* 0x000000000008781c */ /* 0x000fe40003f0f008 */
[----:B------:R-:W1:Y:S02]  /*4240*/  SYNCS.PHASECHK.TRANS64.TRYWAIT P1, [UR7+0x110], R2 ;  /* 0x00011002ff0075a7 */ /* 0x000e640008021107 */
[----:B-1----:R-:W-:Y:S09]  /*4250*/  @!P1 BRA `(.L_x_82) ;  /* 0x0000004400509947 */ /* 0x002ff20003800000 */
.L_x_165:
[----:B------:R-:W-:Y:S01]  /*4260*/  @!UP0 UPRMT UR5, UR4, 0x654, UR5 ;  /* 0x0000065404058896 */ /* 0x000fe20008000005 */
[----:B------:R-:W-:Y:S02]  /*4270*/  UMOV UR8, 0xffff ;  /* 0x0000ffff00087882 */ /* 0x000fe40000000000 */
[----:B------:R-:W-:-:S06]  /*4280*/  UMOV UR4, 0x1 ;  /* 0x0000000100047882 */ /* 0x000fcc0000000000 */
[----:B------:R-:W-:Y:S01]  /*4290*/  @!P0 SYNCS.ARRIVE.TRANS64.RED.A1T0 RZ, [UR5], RZ ;  /* 0x000000ffffff89a7 */ /* 0x000fe20008100405 */
[----:B------:R-:W-:Y:S01]  /*42a0*/  NOP ;  /* 0x0000000000007918 */ /* 0x000fe20000000000 */
[----:B-1----:R-:W1:Y:S01]  /*42b0*/  LDS R0, [UR6+0x14] ;  /* 0x00001406ff007984 */ /* 0x002e620008000800 */
[----:B------:R-:W-:-:S04]  /*42c0*/  ULOP3.LUT UR5, UR21, 0xffff, URZ, 0xc0, !UPT ;  /* 0x0000ffff15057892 */ /* 0x000fc8000f8ec0ff */
[----:B------:R-:W-:-:S04]  /*42d0*/  USHF.R.U32.HI UR5, URZ, 0x5, UR5 ;  /* 0x00000005ff057899 */ /* 0x000fc80008011605 */
[----:B------:R-:W-:Y:S02]  /*42e0*/  USHF.L.U32 UR8, UR8, UR5, URZ ;  /* 0x0000000508087299 */ /* 0x000fe400080006ff */
[----:B------:R-:W-:-:S04]  /*42f0*/  USHF.L.U32 UR4, UR4, UR5, URZ ;  /* 0x0000000504047299 */ /* 0x000fc800080006ff */
[----:B-1----:R-:W-:-:S04]  /*4300*/  LOP3.LUT R0, R0, UR8, RZ, 0xc0, !PT ;  /* 0x0000000800007c12 */ /* 0x002fc8000f8ec0ff */
[----:B------:R-:W-:-:S13]  /*4310*/  ISETP.NE.AND P0, PT, R0, UR8, PT ;  /* 0x0000000800007c0c */ /* 0x000fda000bf05270 */
[----:B------:R-:W-:Y:S05]  /*4320*/  @P0 BRA `(.L_x_83) ;  /* 0x0000000000580947 */ /* 0x000fea0003800000 */
[----:B------:R-:W1:Y:S02]  /*4330*/  LDS R0, [UR6+0x18] ;  /* 0x00001806ff007984 */ /* 0x000e640008000800 */
[----:B-1----:R-:W-:-:S04]  /*4340*/  LOP3.LUT R0, R0, UR4, RZ, 0xc0, !PT ;  /* 0x0000000400007c12 */ /* 0x002fc8000f8ec0ff */
[----:B------:R-:W-:-:S13]  /*4350*/  ISETP.NE.AND P0, PT, R0, UR4, PT ;  /* 0x0000000400007c0c */ /* 0x000fda000bf05270 */
[----:B------:R-:W-:Y:S05]  /*4360*/  @P0 BRA `(.L_x_84) ;  /* 0x00000000003c0947 */ /* 0x000fea0003800000 */
[----:B------:R-:W1:Y:S01]  /*4370*/  S2R R2, SR_LANEID ;  /* 0x0000000000027919 */ /* 0x000e620000000000 */
[----:B------:R-:W-:Y:S01]  /*4380*/  ULOP3.LUT UR8, URZ, UR8, URZ, 0x33, !UPT ;  /* 0x00000008ff087292 */ /* 0x000fe2000f8e33ff */
[----:B------:R-:W-:Y:S02]  /*4390*/  VOTEU.ANY UR7, UPT, PT ;  /* 0x0000000000077886 */ /* 0x000fe400038e0100 */
[----:B------:R-:W-:-:S03]  /*43a0*/  UFLO.U32 UR7, UR7 ;  /* 0x00000007000772bd */ /* 0x000fc600080e0000 */
[----:B------:R-:W-:-:S04]  /*43b0*/  IMAD.U32 R0, RZ, RZ, UR8 ;  /* 0x00000008ff007e24 */ /* 0x000fc8000f8e00ff */
[----:B------:R2:W4:Y:S02]  /*43c0*/  REDUX UR5, R0 ;  /* 0x00000000000573c4 */ /* 0x0005240000000000 */
[----:B------:R1:W-:Y:S02]  /*43d0*/  UTCATOMSWS.AND URZ, UR8 ;  /* 0x0000000800ff79e3 */ /* 0x0003e40008000000 */
[----:B-1----:R-:W-:Y:S02]  /*43e0*/  ISETP.EQ.U32.AND P0, PT, R2, UR7, PT ;  /* 0x0000000702007c0c */ /* 0x002fe4000bf02070 */
[----:B--2---:R-:W-:Y:S02]  /*43f0*/  LOP3.LUT R0, RZ, UR4, RZ, 0x33, !PT ;  /* 0x00000004ff007c12 */ /* 0x004fe4000f8e33ff */
[----:B----4-:R-:W-:Y:S02]  /*4400*/  MOV R2, UR5 ;  /* 0x0000000500027c02 */ /* 0x010fe40008000f00 */
[----:B------:R-:W1:Y:S07]  /*4410*/  REDUX UR4, R0 ;  /* 0x00000000000473c4 */ /* 0x000e6e0000000000 */
[----:B------:R2:W-:Y:S01]  /*4420*/  @P0 ATOMS.AND RZ, [UR6+0x14], R2 ;  /* 0x00001402ffff098c */ /* 0x0005e2000a800006 */
[----:B-1----:R-:W-:-:S05]  /*4430*/  IMAD.U32 R0, RZ, RZ, UR4 ;  /* 0x00000004ff007e24 */ /* 0x002fca000f8e00ff */
[----:B------:R2:W-:Y:S01]  /*4440*/  @P0 ATOMS.AND RZ, [UR6+0x18], R0 ;  /* 0x00001800ffff098c */ /* 0x0005e2000a800006 */
[----:B------:R-:W-:Y:S05]  /*4450*/  BRA `(.L_x_85) ;  /* 0x0000000000147947 */ /* 0x000fea0003800000 */
.L_x_84:
[----:B------:R-:W-:Y:S02]  /*4460*/  MOV R2, 0x4480 ;  /* 0x0000448000027802 */ /* 0x000fe40000000f00 */
[----:B---3-5:R-:W-:Y:S05]  /*4470*/  CALL.REL.NOINC `($__internal_0_$__cuda_sm10x_tcgen05_guardrail_trap_col_being_dealloced_not_returned_by_alloc) ;  /* 0x0000004400bc7944 */ /* 0x028fea0003c00000 */
[----:B------:R-:W-:Y:S05]  /*4480*/  BRA `(.L_x_85) ;  /* 0x0000000000087947 */ /* 0x000fea0003800000 */
.L_x_83:
[----:B------:R-:W-:Y:S02]  /*4490*/  MOV R2, 0x44b0 ;  /* 0x000044b000027802 */ /* 0x000fe40000000f00 */
[----:B---3-5:R-:W-:Y:S05]  /*44a0*/  CALL.REL.NOINC `($__internal_2_$__cuda_sm10x_tcgen05_guardrail_trap_unallocated_columns_being_dealloced) ;  /* 0x0000004400c87944 */ /* 0x028fea0003c00000 */
.L_x_85:
[----:B------:R-:W-:Y:S01]  /*44b0*/  NOP ;  /* 0x0000000000007918 */ /* 0x000fe20000000000 */
[----:B------:R-:W-:Y:S05]  /*44c0*/  EXIT ;  /* 0x000000000000794d */ /* 0x000fea0003800000 */
.L_x_56:
[----:B------:R-:W-:-:S09]  /*44d0*/  UISETP.NE.OR UP5, UPT, UR10, 0x3, !UP5 ;  /* 0x000000030a00788c */ /* 0x000fd2000efa5670 */
[----:B------:R-:W-:Y:S05]  /*44e0*/  BRA.U UP5, `(.L_x_86) ;  /* 0x0000000d05b07547 */ /* 0x000fea000b800000 */
[----:B------:R-:W1:Y:S01]  /*44f0*/  LDC R0, c[0x0][0xb30] ;  /* 0x0002cc00ff007b82 */ /* 0x000e620000000800 */
[----:B------:R-:W2:Y:S01]  /*4500*/  LDCU.64 UR8, c[0x0][0x888] ;  /* 0x00011100ff0877ac */ /* 0x000ea20008000a00 */
[----:B------:R-:W-:Y:S02]  /*4510*/  HFMA2 R27, -RZ, RZ, 0, 0 ;  /* 0x00000000ff1b7431 */ /* 0x000fe400000001ff */
[----:B------:R-:W-:Y:S01]  /*4520*/  IMAD.MOV.U32 R29, RZ, RZ, 0x1 ;  /* 0x00000001ff1d7424 */ /* 0x000fe200078e00ff */
[----:B------:R-:W-:Y:S01]  /*4530*/  MOV R25, 0x2000 ;  /* 0x0000200000197802 */ /* 0x000fe20000000f00 */
[----:B------:R-:W3:Y:S01]  /*4540*/  LDCU.64 UR4, c[0x0][0x890] ;  /* 0x00011200ff0477ac */ /* 0x000ee20008000a00 */
[----:B------:R-:W-:Y:S01]  /*4550*/  IMAD.MOV.U32 R28, RZ, RZ, RZ ;  /* 0x000000ffff1c7224 */ /* 0x000fe200078e00ff */
[----:B------:R-:W4:Y:S01]  /*4560*/  LDC R24, c[0x0][0x370] ;  /* 0x0000dc00ff187b82 */ /* 0x000f220000000800 */
[----:B------:R-:W-:Y:S01]  /*4570*/  UMOV UR6, 0x400 ;  /* 0x0000040000067882 */ /* 0x000fe20000000000 */
[----:B------:R-:W-:-:S02]  /*4580*/  UPLOP3.LUT UP1, UPT, UPT, UPT, UPT, 0x40, 0x4 ;  /* 0x000000000004789c */ /* 0x000fc40003f2e870 */
[----:B------:R-:W-:Y:S01]  /*4590*/  ULEA UR6, UR37, UR6, 0x18 ;  /* 0x0000000625067291 */ /* 0x000fe2000f8ec0ff */
[----:B------:R-:W-:-:S03]  /*45a0*/  UMOV UR13, URZ ;  /* 0x000000ff000d7c82 */ /* 0x000fc60008000000 */
[----:B------:R-:W4:Y:S01]  /*45b0*/  LDC R3, c[0x0][0xb0c] ;  /* 0x0002c300ff037b82 */ /* 0x000f220000000800 */
[----:B--2---:R-:W-:Y:S02]  /*45c0*/  UISETP.NE.U32.AND UP3, UPT, UR8, URZ, UPT ;  /* 0x000000ff0800728c */ /* 0x004fe4000bf65070 */
[----:B---3--:R-:W-:-:S05]  /*45d0*/  UISETP.NE.U32.AND UP4, UPT, UR4, URZ, UPT ;  /* 0x000000ff0400728c */ /* 0x008fca000bf85070 */
[----:B------:R-:W2:Y:S01]  /*45e0*/  LDC R18, c[0x0][0xb20] ;  /* 0x0002c800ff127b82 */ /* 0x000ea20000000800 */
[----:B-1----:R-:W-:Y:S01]  /*45f0*/  ISETP.NE.AND P1, PT, R0, 0x1, PT ;  /* 0x000000010000780c */ /* 0x002fe20003f25270 */
[----:B------:R-:W-:Y:S02]  /*4600*/  UISETP.NE.AND.EX UP3, UPT, UR9, URZ, UPT, UP3 ;  /* 0x000000ff0900728c */ /* 0x000fe4000bf65330 */
[----:B------:R-:W-:-:S04]  /*4610*/  UISETP.NE.AND.EX UP4, UPT, UR5, URZ, UPT, UP4 ;  /* 0x000000ff0500728c */ /* 0x000fc8000bf85340 */
[----:B------:R-:W1:Y:S08]  /*4620*/  LDC.64 R30, c[0x0][0x348] ;  /* 0x0000d200ff1e7b82 */ /* 0x000e700000000a00 */
[----:B------:R-:W3:Y:S08]  /*4630*/  LDC.64 R16, c[0x0][0xb10] ;  /* 0x0002c400ff107b82 */ /* 0x000ef00000000a00 */
[----:B------:R-:W1:Y:S08]  /*4640*/  LDC.64 R6, c[0x0][0xb18] ;  /* 0x0002c600ff067b82 */ /* 0x000e700000000a00 */
[----:B------:R-:W1:Y:S08]  /*4650*/  LDC.64 R4, c[0x0][0xb28] ;  /* 0x0002ca00ff047b82 */ /* 0x000e700000000a00 */
[----:B--2-4-:R-:W1:Y:S02]  /*4660*/  LDC R19, c[0x0][0x374] ;  /* 0x0000dd00ff137b82 */ /* 0x014e640000000800 */
.L_x_95:
[C---:B------:R-:W-:Y:S02]  /*4670*/  LEA R0, R28.reuse, UR6, 0x3 ;  /* 0x000000061c007c11 */ /* 0x040fe4000f8e18ff */
[----:B------:R-:W-:Y:S02]  /*4680*/  SHF.L.U32 R2, R27, 0x1f, RZ ;  /* 0x0000001f1b027819 */ /* 0x000fe400000006ff */
[----:B------:R-:W-:Y:S02]  /*4690*/  LEA R20, R28, UR6, 0x4 ;  /* 0x000000061c147c11 */ /* 0x000fe4000f8e20ff */
[----:B--2---:R-:W2:Y:S02]  /*46a0*/  SYNCS.PHASECHK.TRANS64.TRYWAIT P0, [R0+URZ+0x90], R2 ;  /* 0x00009002000075a7 */ /* 0x004ea400080011ff */
[----:B--2---:R-:W-:Y:S05]  /*46b0*/  @!P0 BRA `(.L_x_87) ;  /* 0x0000004000508947 */ /* 0x004fea0003800000 */
.L_x_166:
[----:B------:R-:W-:Y:S01]  /*46c0*/  ISETP.GE.AND P0, PT, R40, 0x1, PT ;  /* 0x000000012800780c */ /* 0x000fe20003f06270 */
[----:B------:R-:W4:Y:S01]  /*46d0*/  LDS.128 R20, [R20+0x120] ;  /* 0x0001200014147984 */ /* 0x000f220000000c00 */
[----:B--2---:R-:W-:Y:S01]  /*46e0*/  VIADD R0, R0, 0xa0 ;  /* 0x000000a000007836 */ /* 0x004fe20000000000 */
[----:B------:R-:W-:Y:S01]  /*46f0*/  @!PT LDS RZ, [RZ] ;  /* 0x00000000fffff984 */ /* 0x000fe20000000800 */
[----:B------:R-:W-:Y:S01]  /*4700*/  @!PT LDS RZ, [RZ] ;  /* 0x00000000fffff984 */ /* 0x000fe20000000800 */
[----:B------:R-:W-:Y:S01]  /*4710*/  @!PT LDS RZ, [RZ] ;  /* 0x00000000fffff984 */ /* 0x000fe20000000800 */
[----:B------:R-:W-:Y:S01]  /*4720*/  @!PT LDS RZ, [RZ] ;  /* 0x00000000fffff984 */ /* 0x000fe20000000800 */
[----:B------:R2:W-:Y:S06]  /*4730*/  MEMBAR.ALL.CTA ;  /* 0x0000000000007992 */ /* 0x0005ec0000008000 */
[----:B--2---:R-:W2:Y:S01]  /*4740*/  FENCE.VIEW.ASYNC.S ;  /* 0x00000000000073c6 */ /* 0x004ea20000000000 */
[----:B------:R-:W-:Y:S04]  /*4750*/  PRMT R0, RZ, 0x654, R0 ;  /* 0x00000654ff007816 */ /* 0x000fe80000000000 */
[----:B--2---:R2:W-:Y:S01]  /*4760*/  SYNCS.ARRIVE.TRANS64.RED.A1T0 RZ, [R0+URZ], RZ ;  /* 0x000000ff00ff79a7 */ /* 0x0045e200081004ff */
[----:B----4-:R-:W-:Y:S11]  /*4770*/  LOP3.LUT P3, RZ, R22, 0x1, RZ, 0xc0, !PT ;  /* 0x0000000116ff7812 */ /* 0x010ff6000786c0ff */
[----:B------:R-:W-:Y:S02]  /*4780*/  @!UPT UIADD3 URZ, UPT, UPT, URZ, URZ, URZ ;  /* 0x000000fffffff290 */ /* 0x000fe4000fffe0ff */
[----:B------:R-:W-:Y:S02]  /*4790*/  @P3 MOV R11, R20 ;  /* 0x00000014000b3202 */ /* 0x000fe40000000f00 */
[----:B------:R-:W-:Y:S01]  /*47a0*/  @P3 LOP3.LUT R10, R21, 0xffff, RZ, 0xc0, !PT ;  /* 0x0000ffff150a3812 */ /* 0x000fe200078ec0ff */
[----:B--2---:R-:W-:Y:S06]  /*47b0*/  @!P0 BRA `(.L_x_88) ;  /* 0x0000000000a48947 */ /* 0x004fec0003800000 */
[-C--:B-1----:R-:W-:Y:S01]  /*47c0*/  IMAD.HI.U32 R0, R19, R7.reuse, RZ ;  /* 0x0000000713007227 */ /* 0x082fe200078e00ff */
[----:B------:R-:W-:Y:S02]  /*47d0*/  ISETP.NE.AND P0, PT, R6, 0x1, PT ;  /* 0x000000010600780c */ /* 0x000fe40003f05270 */
[----:B------:R-:W-:Y:S01]  /*47e0*/  ISETP.NE.AND P2, PT, R40, 0x1, PT ;  /* 0x000000012800780c */ /* 0x000fe20003f45270 */
[----:B---3--:R-:W-:Y:S01]  /*47f0*/  IMAD.HI.U32 R9, R24, R16, RZ ;  /* 0x0000001018097227 */ /* 0x008fe200078e00ff */
[----:B------:R-:W-:Y:S02]  /*4800*/  SHF.R.U32.HI R0, RZ, R18, R0 ;  /* 0x00000012ff007219 */ /* 0x000fe40000011600 */
[----:B------:R-:W-:Y:S01]  /*4810*/  ISETP.NE.AND P4, PT, R3, 0x1, PT ;  /* 0x000000010300780c */ /* 0x000fe20003f85270 */
[----:B------:R-:W-:Y:S01]  /*4820*/  IMAD.HI.U32 R13, R10, R7, RZ ;  /* 0x000000070a0d7227 */ /* 0x000fe200078e00ff */
[----:B------:R-:W-:Y:S02]  /*4830*/  SHF.R.U32.HI R9, RZ, R17, R9 ;  /* 0x00000011ff097219 */ /* 0x000fe40000011609 */
[----:B------:R-:W-:Y:S01]  /*4840*/  SEL R0, R19, R0, !P0 ;  /* 0x0000000013007207 */ /* 0x000fe20004000000 */
[----:B------:R-:W-:Y:S01]  /*4850*/  IMAD.HI.U32 R12, R11, R16, RZ ;  /* 0x000000100b0c7227 */ /* 0x000fe200078e00ff */
[----:B------:R-:W-:Y:S03]  /*4860*/  SEL R9, R24, R9, !P4 ;  /* 0x0000000918097207 */ /* 0x000fe60006000000 */
[-C--:B------:R-:W-:Y:S01]  /*4870*/  IMAD.HI.U32 R8, R0, R4.reuse, RZ ;  /* 0x0000000400087227 */ /* 0x080fe200078e00ff */
[----:B------:R-:W-:Y:S03]  /*4880*/  SHF.R.U32.HI R12, RZ, R17, R12 ;  /* 0x00000011ff0c7219 */ /* 0x000fe6000001160c */
[----:B------:R-:W-:Y:S01]  /*4890*/  IMAD.HI.U32 R2, R9, R4, RZ ;  /* 0x0000000409027227 */ /* 0x000fe200078e00ff */
[-C--:B------:R-:W-:Y:S02]  /*48a0*/  @P2 SHF.R.U32.HI R0, RZ, R5.reuse, R8 ;  /* 0x00000005ff002219 */ /* 0x080fe40000011608 */
[----:B------:R-:W-:Y:S02]  /*48b0*/  SHF.R.U32.HI R8, RZ, R18, R13 ;  /* 0x00000012ff087219 */ /* 0x000fe4000001160d */
[----:B------:R-:W-:Y:S01]  /*48c0*/  @P2 SHF.R.U32.HI R9, RZ, R5, R2 ;  /* 0x00000005ff092219 */ /* 0x000fe20000011602 */
[----:B------:R-:W-:Y:S01]  /*48d0*/  IMAD R0, R40, R0, RZ ;  /* 0x0000000028007224 */ /* 0x000fe200078e02ff */
[----:B------:R-:W-:Y:S02]  /*48e0*/  SEL R8, R10, R8, !P0 ;  /* 0x000000080a087207 */ /* 0x000fe40004000000 */
[----:B------:R-:W-:Y:S01]  /*48f0*/  SEL R2, R11, R12, !P4 ;  /* 0x0000000c0b027207 */ /* 0x000fe20006000000 */
[----:B------:R-:W-:Y:S01]  /*4900*/  IMAD R12, R40, R9, RZ ;  /* 0x00000009280c7224 */ /* 0x000fe200078e02ff */
[C---:B------:R-:W-:Y:S01]  /*4910*/  ISETP.GE.AND P0, PT, R8.reuse, R0, PT ;  /* 0x000000000800720c */ /* 0x040fe20003f06270 */
[----:B------:R-:W-:Y:S03]  /*4920*/  IMAD.HI.U32 R0, R8, R4, RZ ;  /* 0x0000000408007227 */ /* 0x000fe600078e00ff */
[----:B------:R-:W-:Y:S02]  /*4930*/  ISETP.GE.OR P0, PT, R2, R12, P0 ;  /* 0x0000000c0200720c */ /* 0x000fe40000706670 */
[-C--:B------:R-:W-:Y:S04]  /*4940*/  SHF.R.U32.HI R0, RZ, R5.reuse, R0 ;  /* 0x00000005ff007219 */ /* 0x080fe80000011600 */
[----:B------:R-:W-:Y:S05]  /*4950*/  SEL R13, R8, R0, !P2 ;  /* 0x00000000080d7207 */ /* 0x000fea0005000000 */
[----:B------:R-:W-:Y:S02]  /*4960*/  IMAD.MOV R12, RZ, RZ, -R13 ;  /* 0x000000ffff0c7224 */ /* 0x000fe400078e0a0d */
[----:B------:R-:W-:Y:S04]  /*4970*/  @!P0 IMAD.HI.U32 R0, R2, R4, RZ ;  /* 0x0000000402008227 */ /* 0x000fe800078e00ff */
[----:B------:R-:W-:Y:S01]  /*4980*/  IMAD R12, R40, R12, R8 ;  /* 0x0000000c280c7224 */ /* 0x000fe200078e0208 */
[----:B------:R-:W-:Y:S04]  /*4990*/  @!P0 SHF.R.U32.HI R0, RZ, R5, R0 ;  /* 0x00000005ff008219 */ /* 0x000fe80000011600 */
[----:B------:R-:W-:Y:S04]  /*49a0*/  @!P0 SEL R0, R2, R0, !P2 ;  /* 0x0000000002008207 */ /* 0x000fe80005000000 */
[----:B------:R-:W-:Y:S01]  /*49b0*/  @!P0 IADD3 R13, PT, PT, R13, -R0, RZ ;  /* 0x800000000d0d8210 */ /* 0x000fe20007ffe0ff */
[----:B------:R-:W-:Y:S01]  /*49c0*/  @!P0 IMAD R0, R9, R12, R0 ;  /* 0x0000000c09008224 */ /* 0x000fe200078e0200 */
[----:B------:R-:W-:Y:S01]  /*49d0*/  IADD3 R9, PT, PT, -R8, RZ, RZ ;  /* 0x000000ff08097210 */ /* 0x000fe20007ffe1ff */
[--C-:B------:R-:W-:Y:S02]  /*49e0*/  IMAD.MOV R12, RZ, RZ, -R2.reuse ;  /* 0x000000ffff0c7224 */ /* 0x100fe400078e0a02 */
[----:B------:R-:W-:Y:S02]  /*49f0*/  @!P0 IMAD R8, R13, R40, R2 ;  /* 0x000000280d088224 */ /* 0x000fe400078e0202 */
[----:B------:R-:W-:Y:S02]  /*4a00*/  @!P0 IMAD.MOV.U32 R2, RZ, RZ, R0 ;  /* 0x000000ffff028224 */ /* 0x000fe400078e0000 */
[----:B------:R-:W-:Y:S02]  /*4a10*/  IMAD R11, R3, R12, R11 ;  /* 0x0000000c030b7224 */ /* 0x000fe400078e020b */
[----:B------:R-:W-:Y:S02]  /*4a20*/  IMAD R10, R6, R9, R10 ;  /* 0x00000009060a7224 */ /* 0x000fe400078e020a */
[----:B------:R-:W-:Y:S02]  /*4a30*/  IMAD R11, R2, R3, R11 ;  /* 0x00000003020b7224 */ /* 0x000fe400078e020b */
[----:B------:R-:W-:Y:S02]  /*4a40*/  IMAD R10, R8, R6, R10 ;  /* 0x00000006080a7224 */ /* 0x000fe400078e020a */
.L_x_88:
[----:B------:R-:W-:Y:S05]  /*4a50*/  BRA.U UP1, `(.L_x_89) ;  /* 0x0000000101107547 */ /* 0x000fea000b800000 */
[----:B------:R-:W-:Y:S04]  /*4a60*/  MOV R2, UR7 ;  /* 0x0000000700027c02 */ /* 0x000fe80008000f00 */
[----:B------:R-:W-:Y:S04]  /*4a70*/  SHF.L.U32 R2, R2, 0x1f, RZ ;  /* 0x0000001f02027819 */ /* 0x000fe800000006ff */
[----:B------:R-:W2:Y:S02]  /*4a80*/  SYNCS.PHASECHK.TRANS64.TRYWAIT P0, [UR6+0x88], R2 ;  /* 0x00008802ff0075a7 */ /* 0x000ea40008001106 */
[----:B--2---:R-:W-:Y:S05]  /*4a90*/  @!P0 BRA `(.L_x_90) ;  /* 0x0000003c006c8947 */ /* 0x004fea0003800000 */
.L_x_89:
[----:B------:R-:W-:Y:S02]  /*4aa0*/  R2UR UR11, R14 ;  /* 0x000000000e0b72ca */ /* 0x000fe400000e0000 */
[----:B------:R-:W-:Y:S02]  /*4ab0*/  R2UR UR10, R15 ;  /* 0x000000000f0a72ca */ /* 0x000fe400000e0000 */
[----:B------:R-:W-:Y:S04]  /*4ac0*/  ISETP.NE.U32.AND P2, PT, RZ, UR4, PT ;  /* 0x00000004ff007c0c */ /* 0x000fe8000bf45070 */
[----:B------:R-:W-:Y:S05]  /*4ad0*/  ISETP.NE.AND.EX P2, PT, RZ, UR5, PT, P2 ;  /* 0x00000005ff007c0c */ /* 0x000fea000bf45320 */
[----:B------:R-:W-:Y:S02]  /*4ae0*/  USHF.L.U32 UR11, UR11, 0x7, URZ ;  /* 0x000000070b0b7899 */ /* 0x000fe400080006ff */
[----:B------:R-:W-:Y:S01]  /*4af0*/  USHF.L.U32 UR10, UR10, 0x6, URZ ;  /* 0x000000060a0a7899 */ /* 0x000fe200080006ff */
[----:B------:R-:W-:Y:S11]  /*4b00*/  BRA.U !UP4, `(.L_x_91) ;  /* 0x000000010c347547 */ /* 0x000ff6000b800000 */
[----:B------:R-:W-:Y:S01]  /*4b10*/  UPLOP3.LUT UP0, UPT, UPT, UPT, UP3, 0x80, 0x8 ;  /* 0x000000000008789c */ /* 0x000fe20003f0f030 */
[----:B--2---:R-:W-:Y:S02]  /*4b20*/  HFMA2 R0, -RZ, RZ, 0, 5.9604644775390625e-08 ;  /* 0x00000001ff007431 */ /* 0x004fe400000001ff */
[----:B------:R-:W-:Y:S03]  /*4b30*/  IMAD.MOV.U32 R92, RZ, RZ, 0x1 ;  /* 0x00000001ff5c7424 */ /* 0x000fe600078e00ff */
[----:B------:R-:W-:Y:S05]  /*4b40*/  PLOP3.LUT P0, PT, PT, PT, UP0, 0x80, 0x8 ;  /* 0x000000000008781c */ /* 0x000fea0003f0f008 */
[----:B------:R-:W2:Y:S01]  /*4b50*/  @UP0 LDCU.64 UR14, c[0x0][0x888] ;  /* 0x00011100ff0e07ac */ /* 0x000ea20008000a00 */
[----:B------:R-:W-:Y:S07]  /*4b60*/  @UP0 UIMAD UR8, UR36, UR4, URZ ;  /* 0x00000004240802a4 */ /* 0x000fee000f8e02ff */
[----:B------:R-:W-:Y:S01]  /*4b70*/  @!P0 PRMT R92, R0, 0x7610, R92 ;  /* 0x00007610005c8816 */ /* 0x000fe2000000005c */
[----:B--2---:R-:W-:Y:S03]  /*4b80*/  @UP0 UIMAD.WIDE UR14, UR8, 0x4, UR14 ;  /* 0x00000004080e08a5 */ /* 0x004fe6000f8e020e */
[----:B------:R-:W2:Y:S03]  /*4b90*/  @!UP0 LDCU UR8, c[0x0][0x880] ;  /* 0x00011000ff0887ac */ /* 0x000ea60008000800 */
[----:B------:R-:W-:Y:S01]  /*4ba0*/  IMAD.U32 R8, RZ, RZ, UR14 ;  /* 0x0000000eff087e24 */ /* 0x000fe2000f8e00ff */
[----:B------:R-:W-:Y:S05]  /*4bb0*/  MOV R9, UR15 ;  /* 0x0000000f00097c02 */ /* 0x000fea0008000f00 */
[----:B-----5:R4:W5:Y:S02]  /*4bc0*/  @P0 LDG.E R49, desc[UR46][R8.64] ;  /* 0x0000002e08310981 */ /* 0x020964000c1e1900 */
[----:B--2-4-:R-:W-:Y:S07]  /*4bd0*/  @!P0 IMAD.U32 R49, RZ, RZ, UR8 ;  /* 0x00000008ff318e24 */ /* 0x014fee000f8e00ff */
.L_x_91:
[----:B-----5:R-:W-:Y:S01]  /*4be0*/  @!P2 FSETP.EQ.AND P0, PT, R49, RZ, PT ;  /* 0x000000ff3100a20b */ /* 0x020fe20003f02000 */
[----:B------:R-:W-:Y:S01]  /*4bf0*/  @!UPT UIADD3 URZ, UPT, UPT, URZ, URZ, URZ ;  /* 0x000000fffffff290 */ /* 0x000fe2000fffe0ff */
[----:B------:R-:W-:Y:S11]  /*4c00*/  @!P2 BRA `(.L_x_92) ;  /* 0x000000000014a947 */ /* 0x000ff60003800000 */
[----:B------:R-:W-:Y:S02]  /*4c10*/  LOP3.LUT P2, RZ, R92, 0xff, RZ, 0xc0, !PT ;  /* 0x000000ff5cff7812 */ /* 0x000fe4000784c0ff */
[----:B------:R-:W-:Y:S04]  /*4c20*/  PLOP3.LUT P0, PT, PT, PT, UP0, 0x80, 0x8 ;  /* 0x000000000008781c */ /* 0x000fe80003f0f008 */
[----:B------:R-:W-:Y:S07]  /*4c30*/  PLOP3.LUT P0, PT, P0, PT, PT, 0x8, 0x80 ;  /* 0x000000000080781c */ /* 0x000fee000070e170 */
[----:B------:R-:W-:Y:S11]  /*4c40*/  @P2 FSETP.EQ.AND P0, PT, R49, RZ, PT ;  /* 0x000000ff3100220b */ /* 0x000ff60003f02000 */
[----:B------:R-:W-:Y:S02]  /*4c50*/  @!UPT UIADD3 URZ, UPT, UPT, URZ, URZ, URZ ;  /* 0x000000fffffff290 */ /* 0x000fe4000fffe0ff */
.L_x_92:
[----:B------:R-:W-:Y:S01]  /*4c60*/  ULEA UR15, UR13, UR6, 0x3 ;  /* 0x000000060d0f7291 */ /* 0x000fe2000f8e18ff */
[----:B------:R-:W-:Y:S02]  /*4c70*/  SHF.L.U32 R9, R29, 0x1f, RZ ;  /* 0x0000001f1d097819 */ /* 0x000fe400000006ff */
[----:B------:R-:W-:Y:S04]  /*4c80*/  ELECT P4, URZ, PT ;  /* 0x0000000000ff782f */ /* 0x000fe80003880000 */
[----:B------:R-:W-:Y:S02]  /*4c90*/  PLOP3.LUT P4, PT, P0, P4, PT, 0xf2, 0x2f ;  /* 0x00000000002f781c */ /* 0x000fe40000789e72 */
[----:B------:R-:W4:Y:S11]  /*4ca0*/  SYNCS.PHASECHK.TRANS64.TRYWAIT P2, [UR15+0x68], R9 ;  /* 0x00006809ff0075a7 */ /* 0x000f36000804110f */
[----:B-1----:R-:W-:Y:S05]  /*4cb0*/  @!P4 IADD3 R8, P0, PT, R30, 0x580, RZ ;  /* 0x000005801e08c810 */ /* 0x002fea0007f1e0ff */
[----:B--2---:R-:W-:Y:S01]  /*4cc0*/  @!P4 IMAD.X R2, RZ, RZ, R31, P0 ;  /* 0x000000ffff02c224 */ /* 0x004fe200000e061f */
[----:B----4-:R-:W-:Y:S07]  /*4cd0*/  @!P2 BRA `(.L_x_93) ;  /* 0x0000003800f4a947 */ /* 0x010fee0003800000 */
.L_x_169:
[----:B------:R-:W2:Y:S01]  /*4ce0*/  LDC.64 R12, c[0x0][0xb18] ;  /* 0x0002c600ff0c7b82 */ /* 0x000ea20000000a00 */
[----:B------:R-:W-:Y:S01]  /*4cf0*/  @!P4 R2UR UR8, R2 ;  /* 0x000000000208c2ca */ /* 0x000fe200000e0000 */
[----:B------:R-:W-:Y:S01]  /*4d00*/  VOTEU.ALL UP2, P4 ;  /* 0x0000000000ff7886 */ /* 0x000fe20002040000 */
[----:B------:R-:W-:Y:S01]  /*4d10*/  @!P4 R2UR UR9, R8 ;  /* 0x000000000809c2ca */ /* 0x000fe200000e0000 */
[----:B------:R-:W-:Y:S01]  /*4d20*/  VOTEU.ALL UP1, P4 ;  /* 0x0000000000ff7886 */ /* 0x000fe20002020000 */
[----:B-1----:R-:W-:Y:S03]  /*4d30*/  @!P4 IMAD.MOV.U32 R0, RZ, RZ, 0x2000 ;  /* 0x00002000ff00c424 */ /* 0x002fe600078e00ff */
[----:B------:R-:W1:Y:S01]  /*4d40*/  @!P1 LDC R2, c[0x0][0xb0c] ;  /* 0x0002c300ff029b82 */ /* 0x000e620000000800 */
[----:B------:R-:W-:Y:S01]  /*4d50*/  UMOV UR20, 0x0 ;  /* 0x0000000000147882 */ /* 0x000fe20000000000 */
[----:B------:R-:W-:Y:S01]  /*4d60*/  UMOV UR21, 0x10000000 ;  /* 0x1000000000157882 */ /* 0x000fe20000000000 */
[----:B------:R-:W-:Y:S01]  /*4d70*/  UMOV UR12, UR36 ;  /* 0x00000024000c7c82 */ /* 0x000fe20008000000 */
[----:B------:R-:W-:Y:S01]  /*4d80*/  UIADD3 UR14, UPT, UPT, UR13, 0x1, URZ ;  /* 0x000000010d0e7890 */ /* 0x000fe2000fffe0ff */
[----:B------:R-:W-:Y:S01]  /*4d90*/  @P3 SHF.R.U32.HI R26, RZ, 0x10, R21 ;  /* 0x00000010ff1a3819 */ /* 0x000fe20000011615 */
[----:B------:R-:W-:Y:S02]  /*4da0*/  VIADD R28, R28, 0x1 ;  /* 0x000000011c1c7836 */ /* 0x000fe40000000000 */
[----:B------:R-:W-:Y:S01]  /*4db0*/  IMAD.U32 R9, RZ, RZ, UR8 ;  /* 0x00000008ff097e24 */ /* 0x000fe2000f8e00ff */
[----:B------:R-:W-:Y:S01]  /*4dc0*/  @!UP2 ULEA UR8, UR13, UR6, 0xd ;  /* 0x000000060d08a291 */ /* 0x000fe2000f8e68ff */
[----:B------:R-:W-:Y:S01]  /*4dd0*/  IMAD.U32 R8, RZ, RZ, UR9 ;  /* 0x00000009ff087e24 */ /* 0x000fe2000f8e00ff */
[----:B------:R-:W-:Y:S02]  /*4de0*/  UIADD3 UR9, UPT, UPT, UR15, 0x50, URZ ;  /* 0x000000500f097890 */ /* 0x000fe4000fffe0ff */
[----:B------:R-:W-:Y:S01]  /*4df0*/  @!P4 R2UR UR19, R9 ;  /* 0x000000000913c2ca */ /* 0x000fe200000e0000 */
[----:B------:R-:W-:Y:S01]  /*4e00*/  @!UP2 UIADD3 UR8, UPT, UPT, UR8, 0x200, URZ ;  /* 0x000002000808a890 */ /* 0x000fe2000fffe0ff */
[----:B------:R-:W-:Y:S01]  /*4e10*/  @!P4 R2UR UR18, R8 ;  /* 0x000000000812c2ca */ /* 0x000fe200000e0000 */
[----:B------:R-:W-:Y:S01]  /*4e20*/  UISETP.NE.AND UP5, UPT, UR14, 0x3, UPT ;  /* 0x000000030e00788c */ /* 0x000fe2000bfa5270 */
[----:B------:R-:W4:Y:S01]  /*4e30*/  LDC.64 R8, c[0x0][0xb10] ;  /* 0x0002c400ff087b82 */ /* 0x000f220000000a00 */
[----:B------:R-:W-:Y:S02]  /*4e40*/  UPRMT UR16, UR37, 0x654, UR9 ;  /* 0x0000065425107896 */ /* 0x000fe40008000009 */
[----:B------:R-:W-:Y:S02]  /*4e50*/  USEL UR17, URZ, 0x1, UP5 ;  /* 0x00000001ff117887 */ /* 0x000fe4000a800000 */
[----:B------:R-:W-:Y:S04]  /*4e60*/  USEL UR14, UR14, URZ, UP5 ;  /* 0x000000ff0e0e7287 */ /* 0x000fe8000a800000 */
[----:B------:R-:W-:Y:S01]  /*4e70*/  ULEA UR13, UR14, UR6, 0x3 ;  /* 0x000000060e0d7291 */ /* 0x000fe2000f8e18ff */
[----:B------:R-:W-:Y:S01]  /*4e80*/  LOP3.LUT R29, R29, UR17, RZ, 0x3c, !PT ;  /* 0x000000111d1d7c12 */ /* 0x000fe2000f8e3cff */
[----:B------:R1:W-:Y:S01]  /*4e90*/  @!UP1 UTMALDG.3D [UR8], [UR18], desc[UR20] ;  /* 0x00001408120095b4 */ /* 0x0003e20008011000 */
[----:B------:R5:W-:Y:S02]  /*4ea0*/  @!P4 SYNCS.ARRIVE.TRANS64.RED.A0TR RZ, [UR15+0x50], R0 ;  /* 0x00005000ffffc9a7 */ /* 0x000be4000830040f */
[----:B------:R-:W-:Y:S01]  /*4eb0*/  SHF.L.U32 R14, R29, 0x1f, RZ ;  /* 0x0000001f1d0e7819 */ /* 0x000fe200000006ff */
[C---:B----4-:R-:W-:Y:S01]  /*4ec0*/  @!P1 IMAD.HI.U32 R8, R11.reuse, R8, RZ ;  /* 0x000000080b089227 */ /* 0x050fe200078e00ff */
[----:B--2---:R-:W-:Y:S02]  /*4ed0*/  @!P1 ISETP.NE.AND P0, PT, R12, 0x1, PT ;  /* 0x000000010c00980c */ /* 0x004fe40003f05270 */
[----:B-1----:R-:W-:Y:S01]  /*4ee0*/  @!P1 ISETP.NE.AND P2, PT, R2, 0x1, PT ;  /* 0x000000010200980c */ /* 0x002fe20003f45270 */
[----:B------:R-:W-:Y:S01]  /*4ef0*/  SYNCS.ARRIVE.TRANS64.RED.A1T0 RZ, [UR16], RZ ;  /* 0x000000ffffff79a7 */ /* 0x000fe20008100410 */
[C---:B------:R-:W-:Y:S01]  /*4f00*/  @!P1 IMAD.HI.U32 R13, R10.reuse, R13, RZ ;  /* 0x0000000d0a0d9227 */ /* 0x040fe200078e00ff */
[----:B------:R-:W-:Y:S04]  /*4f10*/  @!P1 SHF.R.U32.HI R8, RZ, R9, R8 ;  /* 0x00000009ff089219 */ /* 0x000fe80000011608 */
[----:B------:R-:W-:Y:S01]  /*4f20*/  @!P1 SEL R8, R11, R8, !P2 ;  /* 0x000000080b089207 */ /* 0x000fe20005000000 */
[----:B------:R-:W1:Y:S01]  /*4f30*/  SYNCS.PHASECHK.TRANS64.TRYWAIT P5, [UR13+0x68], R14 ;  /* 0x0000680eff0075a7 */ /* 0x000e6200080a110d */
[----:B-----5:R-:W2:Y:S02]  /*4f40*/  @!P1 LDC R0, c[0x0][0xb20] ;  /* 0x0002c800ff009b82 */ /* 0x020ea40000000800 */
[----:B--2---:R-:W-:Y:S04]  /*4f50*/  @!P1 SHF.R.U32.HI R0, RZ, R0, R13 ;  /* 0x00000000ff009219 */ /* 0x004fe8000001160d */
[----:B------:R-:W-:Y:S05]  /*4f60*/  @!P1 SEL R9, R10, R0, !P0 ;  /* 0x000000000a099207 */ /* 0x000fea0004000000 */
[----:B------:R-:W-:Y:S02]  /*4f70*/  @!P1 IMAD.IADD R0, R9, 0x1, -R8 ;  /* 0x0000000109009824 */ /* 0x000fe400078e0a08 */
[----:B------:R-:W-:Y:S02]  /*4f80*/  @!P1 IMAD.IADD R8, R8, 0x1, -R9 ;  /* 0x0000000108089824 */ /* 0x000fe400078e0a09 */
[----:B------:R-:W-:Y:S02]  /*4f90*/  @!P1 IMAD R11, R0, R2, R11 ;  /* 0x00000002000b9224 */ /* 0x000fe400078e020b */
[----:B------:R-:W-:Y:S01]  /*4fa0*/  @!P1 IMAD R10, R8, R12, R10 ;  /* 0x0000000c080a9224 */ /* 0x000fe200078e020a */
[----:B-1----:R-:W-:Y:S06]  /*4fb0*/  @!P5 BRA `(.L_x_94) ;  /* 0x000000380054d947 */ /* 0x002fec0003800000 */
.L_x_171:
[----:B------:R-:W-:Y:S01]  /*4fc0*/  @!P4 IADD3 R2, P0, PT, R30, 0x580, RZ ;  /* 0x000005801e02c810 */ /* 0x000fe20007f1e0ff */
[----:B------:R-:W-:Y:S01]  /*4fd0*/  UMOV UR18, 0x0 ;  /* 0x0000000000127882 */ /* 0x000fe20000000000 */
[----:B------:R-:W-:Y:S01]  /*4fe0*/  UMOV UR19, 0x10000000 ;  /* 0x1000000000137882 */ /* 0x000fe20000000000 */
[----:B------:R-:W-:Y:S01]  /*4ff0*/  VOTEU.ALL UP1, P4 ;  /* 0x0000000000ff7886 */ /* 0x000fe20002020000 */
[----:B------:R-:W-:Y:S01]  /*5000*/  @!P4 R2UR UR9, R2 ;  /* 0x000000000209c2ca */ /* 0x000fe200000e0000 */
[----:B-1----:R-:W-:Y:S01]  /*5010*/  @!P4 IMAD.X R0, RZ, RZ, R31, P0 ;  /* 0x000000ffff00c224 */ /* 0x002fe200000e061f */
[----:B------:R-:W-:Y:S01]  /*5020*/  UMOV UR12, UR36 ;  /* 0x00000024000c7c82 */ /* 0x000fe20008000000 */
[----:B------:R-:W-:Y:S01]  /*5030*/  @P3 R2UR UR36, R26 ;  /* 0x000000001a2432ca */ /* 0x000fe200000e0000 */
[----:B------:R-:W-:Y:S01]  /*5040*/  @!UP1 ULEA UR15, UR14, UR6, 0xd ;  /* 0x000000060e0f9291 */ /* 0x000fe2000f8e68ff */
[----:B------:R-:W-:Y:S01]  /*5050*/  ISETP.NE.AND P0, PT, R28, 0x2, PT ;  /* 0x000000021c00780c */ /* 0x000fe20003f05270 */
[----:B------:R-:W-:Y:S01]  /*5060*/  @!UP1 UIADD3 UR10, UPT, UPT, UR10, 0x20, URZ ;  /* 0x000000200a0a9890 */ /* 0x000fe2000fffe0ff */
[----:B------:R-:W-:Y:S01]  /*5070*/  @!P4 R2UR UR8, R0 ;  /* 0x000000000008c2ca */ /* 0x000fe200000e0000 */
[----:B------:R-:W-:Y:S01]  /*5080*/  IMAD.IADD R15, R10, 0x1, R90 ;  /* 0x000000010a0f7824 */ /* 0x000fe200078e025a */
[----:B------:R-:W-:Y:S01]  /*5090*/  SEL R0, RZ, 0x1, P0 ;  /* 0x00000001ff007807 */ /* 0x000fe20000000000 */
[----:B------:R-:W-:Y:S01]  /*50a0*/  IMAD.IADD R14, R11, 0x1, R91 ;  /* 0x000000010b0e7824 */ /* 0x000fe200078e025b */
[----:B------:R-:W-:Y:S02]  /*50b0*/  SEL R28, R28, RZ, P0 ;  /* 0x000000ff1c1c7207 */ /* 0x000fe40000000000 */
[----:B------:R-:W-:Y:S01]  /*50c0*/  IMAD.U32 R8, RZ, RZ, UR9 ;  /* 0x00000009ff087e24 */ /* 0x000fe2000f8e00ff */
[----:B------:R-:W-:Y:S01]  /*50d0*/  UIADD3 UR9, UPT, UPT, UR13, 0x50, URZ ;  /* 0x000000500d097890 */ /* 0x000fe2000fffe0ff */
[----:B------:R-:W-:Y:S03]  /*50e0*/  LOP3.LUT R27, R27, R0, RZ, 0x3c, !PT ;  /* 0x000000001b1b7212 */ /* 0x000fe600078e3cff */
[----:B------:R-:W-:Y:S02]  /*50f0*/  @!P4 R2UR UR16, R8 ;  /* 0x000000000810c2ca */ /* 0x000fe400000e0000 */
[----:B------:R-:W-:Y:S01]  /*5100*/  IMAD.U32 R9, RZ, RZ, UR8 ;  /* 0x00000008ff097e24 */ /* 0x000fe2000f8e00ff */
[----:B------:R-:W-:Y:S01]  /*5110*/  @!UP1 UIADD3 UR8, UPT, UPT, UR15, 0x200, URZ ;  /* 0x000002000f089890 */ /* 0x000fe2000fffe0ff */
[----:B------:R-:W-:Y:S01]  /*5120*/  VOTEU.ALL UP1, P4 ;  /* 0x0000000000ff7886 */ /* 0x000fe20002020000 */
[----:B------:R-:W-:Y:S02]  /*5130*/  UPRMT UR15, UR37, 0x654, UR9 ;  /* 0x00000654250f7896 */ /* 0x000fe40008000009 */
[----:B------:R-:W-:Y:S11]  /*5140*/  @!P4 R2UR UR17, R9 ;  /* 0x000000000911c2ca */ /* 0x000ff600000e0000 */
[----:B------:R-:W-:Y:S02]  /*5150*/  @!UPT UIADD3 URZ, UPT, UPT, URZ, URZ, URZ ;  /* 0x000000fffffff290 */ /* 0x000fe4000fffe0ff */
[----:B------:R2:W-:Y:S01]  /*5160*/  @!UP1 UTMALDG.3D [UR8], [UR16], desc[UR18] ;  /* 0x00001208100095b4 */ /* 0x0005e20008011000 */
[----:B------:R2:W-:Y:S01]  /*5170*/  @!P4 SYNCS.ARRIVE.TRANS64.RED.A0TR RZ, [UR13+0x50], R25 ;  /* 0x00005019ffffc9a7 */ /* 0x0005e2000830040d */
[----:B------:R-:W-:Y:S04]  /*5180*/  UIADD3 UR13, UPT, UPT, UR14, 0x1, URZ ;  /* 0x000000010e0d7890 */ /* 0x000fe8000fffe0ff */
[----:B------:R-:W-:Y:S04]  /*5190*/  UISETP.NE.AND UP1, UPT, UR13, 0x3, UPT ;  /* 0x000000030d00788c */ /* 0x000fe8000bf25270 */
[----:B------:R-:W-:Y:S02]  /*51a0*/  USEL UR14, URZ, 0x1, UP1 ;  /* 0x00000001ff0e7887 */ /* 0x000fe40008800000 */
[----:B------:R-:W-:Y:S02]  /*51b0*/  USEL UR13, UR13, URZ, UP1 ;  /* 0x000000ff0d0d7287 */ /* 0x000fe40008800000 */
[----:B------:R-:W-:Y:S02]  /*51c0*/  UPLOP3.LUT UP1, UPT, UPT, UPT, UPT, 0x80, 0x8 ;  /* 0x000000000008789c */ /* 0x000fe40003f2f070 */
[----:B------:R-:W-:Y:S01]  /*51d0*/  LOP3.LUT R29, R29, UR14, RZ, 0x3c, !PT ;  /* 0x0000000e1d1d7c12 */ /* 0x000fe2000f8e3cff */
[----:B------:R-:W-:Y:S01]  /*51e0*/  SYNCS.ARRIVE.TRANS64.RED.A1T0 RZ, [UR15], RZ ;  /* 0x000000ffffff79a7 */ /* 0x000fe2000810040f */
[----:B------:R-:W-:Y:S07]  /*51f0*/  @P3 BRA `(.L_x_95) ;  /* 0xfffffff4001c3947 */ /* 0x000fee000383ffff */
[----:B------:R-:W-:Y:S01]  /*5200*/  UIADD3 UR6, UPT, UPT, UR6, 0x68, URZ ;  /* 0x0000006806067890 */ /* 0x000fe2000fffe0ff */
[----:B------:R-:W-:-:S03]  /*5210*/  SHF.L.U32 R2, R29, 0x1f, RZ ;  /* 0x0000001f1d027819 */ /* 0x000fc600000006ff */
[----:B------:R-:W-:-:S09]  /*5220*/  ULEA UR4, UR13, UR6, 0x3 ;  /* 0x000000060d047291 */ /* 0x000fd2000f8e18ff */
[----:B------:R-:W1:Y:S02]  /*5230*/  SYNCS.PHASECHK.TRANS64.TRYWAIT P0, [UR4], R2 ;  /* 0x00000002ff0075a7 */ /* 0x000e640008001104 */
[----:B-1----:R-:W-:Y:S05]  /*5240*/  @!P0 BRA `(.L_x_96) ;  /* 0x0000003400c88947 */ /* 0x002fea0003800000 */
.L_x_173:
        /* <DEDUP_REMOVED lines=9> */
.L_x_175:
[----:B------:R-:W-:-:S04]  /*52e0*/  UIADD3 UR5, UPT, UPT, UR5, 0x1, URZ ;  /* 0x0000000105057890 */ /* 0x000fc8000fffe0ff */
[----:B------:R-:W-:-:S04]  /*52f0*/  UISETP.NE.AND UP0, UPT, UR5, 0x3, UPT ;  /* 0x000000030500788c */ /* 0x000fc8000bf05270 */
[----:B------:R-:W-:Y:S02]  /*5300*/  USEL UR4, URZ, 0x1, UP0 ;  /* 0x00000001ff047887 */ /* 0x000fe40008000000 */
[----:B------:R-:W-:-:S04]  /*5310*/  USEL UR5, UR5, URZ, UP0 ;  /* 0x000000ff05057287 */ /* 0x000fc80008000000 */
[----:B------:R-:W-:Y:S01]  /*5320*/  ULEA UR5, UR5, UR6, 0x3 ;  /* 0x0000000605057291 */ /* 0x000fe2000f8e18ff */
[----:B-1----:R-:W-:-:S04]  /*5330*/  LOP3.LUT R2, R29, UR4, RZ, 0x3c, !PT ;  /* 0x000000041d027c12 */ /* 0x002fc8000f8e3cff */
[----:B------:R-:W-:Y:S01]  /*5340*/  SHF.L.U32 R2, R2, 0x1f, RZ ;  /* 0x0000001f02027819 */ /* 0x000fe200000006ff */
[----:B------:R-:W-:-:S07]  /*5350*/  IMAD.U32 R0, RZ, RZ, UR5 ;  /* 0x00000005ff007e24 */ /* 0x000fce000f8e00ff */
.L_x_98:
[----:B-1----:R1:W4:Y:S02]  /*5360*/  SYNCS.PHASECHK.TRANS64.TRYWAIT P0, [R0+URZ], R2 ;  /* 0x00000002000075a7 */ /* 0x00232400080011ff */
[----:B----4-:R-:W-:Y:S05]  /*5370*/  @!P0 NANOSLEEP.SYNCS 0x989680 ;  /* 0x009896800000895d */ /* 0x010fea0003900000 */
[----:B------:R-:W4:Y:S02]  /*5380*/  @!P0 SYNCS.PHASECHK.TRANS64 P0, [R0+URZ], R2 ;  /* 0x00000002000085a7 */ /* 0x000f2400080010ff */
[----:B--2-4-:R-:W-:Y:S05]  /*5390*/  @P0 EXIT ;  /* 0x000000000000094d */ /* 0x014fea0003800000 */
[----:B------:R-:W-:Y:S05]  /*53a0*/  BRA `(.L_x_98) ;  /* 0xfffffffc00ec7947 */ /* 0x000fea000383ffff */
.L_x_86:
[----:B------:R-:W-:-:S06]  /*53b0*/  UISETP.GE.AND UP1, UPT, UR10, 0x4, UPT ;  /* 0x000000040a00788c */ /* 0x000fcc000bf26270 */
[----:B------:R-:W-:-:S13]  /*53c0*/  PLOP3.LUT P0, PT, PT, PT, UP1, 0x80, 0x8 ;  /* 0x000000000008781c */ /* 0x000fda0003f0f018 */
[----:B------:R-:W-:Y:S05]  /*53d0*/  @!P0 EXIT ;  /* 0x000000000000894d */ /* 0x000fea0003800000 */
[----:B------:R-:W-:Y:S01]  /*53e0*/  BAR.SYNC.DEFER_BLOCKING 0x6, 0xa0 ;  /* 0x0182800000007b1d */ /* 0x000fe20000010000 */
[C---:B------:R-:W-:Y:S01]  /*53f0*/  IMAD.SHL.U32 R2, R97.reuse, 0x20, RZ ;  /* 0x0000002061027824 */ /* 0x040fe200078e00ff */
[C---:B------:R-:W-:Y:S01]  /*5400*/  LOP3.LUT R98, R97.reuse, 0x2, RZ, 0xc0, !PT ;  /* 0x0000000261627812 */ /* 0x040fe200078ec0ff */
[C---:B------:R-:W-:Y:S01]  /*5410*/  IMAD.SHL.U32 R103, R97.reuse, 0x4, RZ ;  /* 0x0000000461677824 */ /* 0x040fe200078e00ff */
[C---:B------:R-:W-:Y:S01]  /*5420*/  LOP3.LUT R104, R97.reuse, 0x60, RZ, 0xc0, !PT ;  /* 0x0000006061687812 */ /* 0x040fe200078ec0ff */
[C---:B------:R-:W-:Y:S01]  /*5430*/  IMAD.U32 R46, R97.reuse, 0x10000, RZ ;  /* 0x00010000612e7824 */ /* 0x040fe200078e00ff */
[----:B------:R-:W-:Y:S02]  /*5440*/  UMOV UR48, 0x400 ;  /* 0x0000040000307882 */ /* 0x000fe40000000000 */
[----:B------:R-:W1:Y:S01]  /*5450*/  LDC R95, c[0x0][0x370] ;  /* 0x0000dc00ff5f7b82 */ /* 0x000e620000000800 */
[----:B------:R-:W-:Y:S01]  /*5460*/  ULEA UR48, UR37, UR48, 0x18 ;  /* 0x0000003025307291 */ /* 0x000fe2000f8ec0ff */
[----:B------:R-:W-:Y:S01]  /*5470*/  LOP3.LUT R3, R2, 0xc0, RZ, 0xc0, !PT ;  /* 0x000000c002037812 */ /* 0x000fe200078ec0ff */
[----:B------:R-:W-:Y:S01]  /*5480*/  IMAD.MOV.U32 R45, RZ, RZ, RZ ;  /* 0x000000ffff2d7224 */ /* 0x000fe200078e00ff */
[----:B------:R-:W-:Y:S01]  /*5490*/  LOP3.LUT R97, R97, 0x4, RZ, 0xc0, !PT ;  /* 0x0000000461617812 */ /* 0x000fe200078ec0ff */
[----:B------:R-:W-:Y:S01]  /*54a0*/  UIADD3 UR52, UPT, UPT, UR48, 0x200, URZ ;  /* 0x0000020030347890 */ /* 0x000fe2000fffe0ff */
[----:B------:R-:W-:-:S02]  /*54b0*/  LOP3.LUT R103, R3, 0x18, R103, 0xf8, !PT ;  /* 0x0000001803677812 */ /* 0x000fc400078ef867 */
[----:B------:R-:W-:Y:S01]  /*54c0*/  CS2R R100, SRZ ;  /* 0x0000000000647805 */ /* 0x000fe2000001ff00 */
[----:B------:R-:W2:Y:S01]  /*54d0*/  LDC R42, c[0x0][0xb0c] ;  /* 0x0002c300ff2a7b82 */ /* 0x000ea20000000800 */
[----:B------:R-:W-:Y:S01]  /*54e0*/  LOP3.LUT R46, R46, 0x600000, RZ, 0xc0, !PT ;  /* 0x006000002e2e7812 */ /* 0x000fe200078ec0ff */
[----:B------:R-:W-:Y:S01]  /*54f0*/  IMAD.MOV.U32 R108, RZ, RZ, RZ ;  /* 0x000000ffff6c7224 */ /* 0x000fe200078e00ff */
[----:B------:R-:W-:Y:S01]  /*5500*/  IADD3 R102, PT, PT, -R97, 0x2, RZ ;  /* 0x0000000261667810 */ /* 0x000fe20007ffe1ff */
[----:B------:R-:W-:Y:S01]  /*5510*/  IMAD.MOV R98, RZ, RZ, -R98 ;  /* 0x000000ffff627224 */ /* 0x000fe200078e0a62 */
[----:B------:R-:W-:Y:S01]  /*5520*/  LOP3.LUT R103, R103, 0xf20, R2, 0xf8, !PT ;  /* 0x00000f2067677812 */ /* 0x000fe200078ef802 */
[----:B------:R-:W-:Y:S01]  /*5530*/  IMAD.MOV R97, RZ, RZ, -R97 ;  /* 0x000000ffff617224 */ /* 0x000fe200078e0a61 */
[----:B------:R-:W3:Y:S01]  /*5540*/  LDCU.64 UR54, c[0x0][0x348] ;  /* 0x00006900ff3677ac */ /* 0x000ee20008000a00 */
[----:B------:R-:W4:Y:S01]  /*5550*/  LDC R93, c[0x0][0xb20] ;  /* 0x0002c800ff5d7b82 */ /* 0x000f220000000800 */
[----:B------:R-:W3:Y:S01]  /*5560*/  LDS R0, [UR48+0x140] ;  /* 0x00014030ff007984 */ /* 0x000ee20008000800 */
[----:B------:R-:W-:Y:S01]  /*5570*/  IMAD.SHL.U32 R102, R102, 0x10, RZ ;  /* 0x0000001066667824 */ /* 0x000fe200078e00ff */
[----:B------:R-:W-:Y:S01]  /*5580*/  LEA R103, R103, UR52, 0x1 ;  /* 0x0000003467677c11 */ /* 0x000fe2000f8e08ff */
[----:B------:R-:W-:Y:S01]  /*5590*/  UMOV UR51, 0x1 ;  /* 0x0000000100337882 */ /* 0x000fe20000000000 */
[----:B------:R-:W-:Y:S01]  /*55a0*/  UMOV UR56, URZ ;  /* 0x000000ff00387c82 */ /* 0x000fe20008000000 */
[----:B------:R-:W1:Y:S02]  /*55b0*/  LDCU.64 UR38, c[0x0][0x888] ;  /* 0x00011100ff2677ac */ /* 0x000e640008000a00 */
[----:B------:R-:W1:Y:S01]  /*55c0*/  LDC R41, c[0x0][0xb30] ;  /* 0x0002cc00ff297b82 */ /* 0x000e620000000800 */
[----:B------:R-:W1:Y:S01]  /*55d0*/  LDCU.64 UR44, c[0x0][0x890] ;  /* 0x00011200ff2c77ac */ /* 0x000e620008000a00 */
[----:B------:R-:W-:Y:S01]  /*55e0*/  UMOV UR50, URZ ;  /* 0x000000ff00327c82 */ /* 0x000fe20008000000 */
[----:B------:R-:W-:-:S05]  /*55f0*/  UMOV UR49, URZ ;  /* 0x000000ff00317c82 */ /* 0x000fca0008000000 */
[----:B------:R-:W1:Y:S08]  /*5600*/  LDC.64 R88, c[0x0][0xb10] ;  /* 0x0002c400ff587b82 */ /* 0x000e700000000a00 */
[----:B------:R-:W1:Y:S08]  /*5610*/  LDC.64 R38, c[0x0][0xb18] ;  /* 0x0002c600ff267b82 */ /* 0x000e700000000a00 */
[----:B------:R-:W1:Y:S08]  /*5620*/  LDC.64 R36, c[0x0][0xb28] ;  /* 0x0002ca00ff247b82 */ /* 0x000e700000000a00 */
[----:B------:R-:W1:Y:S01]  /*5630*/  LDC.64 R86, c[0x0][0x8b0] ;  /* 0x00022c00ff567b82 */ /* 0x000e620000000a00 */
[----:B---3--:R-:W-:-:S07]  /*5640*/  IMAD.IADD R46, R0, 0x1, R46 ;  /* 0x00000001002e7824 */ /* 0x008fce00078e022e */
[----:B------:R-:W3:Y:S08]  /*5650*/  LDC.64 R84, c[0x0][0x8a8] ;  /* 0x00022a00ff547b82 */ /* 0x000ef00000000a00 */
[----:B--2-4-:R-:W1:Y:S02]  /*5660*/  LDC R94, c[0x0][0x374] ;  /* 0x0000dd00ff5e7b82 */ /* 0x014e640000000800 */
.L_x_129:
[----:B------:R-:W-:Y:S02]  /*5670*/  LEA R0, R108, UR48, 0x3 ;  /* 0x000000306c007c11 */ /* 0x000fe4000f8e18ff */
[----:B------:R-:W-:Y:S02]  /*5680*/  SHF.L.U32 R2, R100, 0x1f, RZ ;  /* 0x0000001f64027819 */ /* 0x000fe400000006ff */
[----:B------:R-:W-:Y:S02]  /*5690*/  LEA R16, R108, UR48, 0x4 ;  /* 0x000000306c107c11 */ /* 0x000fe4000f8e20ff */
[----:B------:R-:W2:Y:S02]  /*56a0*/  SYNCS.PHASECHK.TRANS64.TRYWAIT P0, [R0+URZ+0x90], R2 ;  /* 0x00009002000075a7 */ /* 0x000ea400080011ff */
[----:B--2---:R-:W-:Y:S05]  /*56b0*/  @!P0 BRA `(.L_x_99) ;  /* 0x0000003000dc8947 */ /* 0x004fea0003800000 */
.L_x_176:
[----:B------:R-:W4:Y:S01]  /*56c0*/  LDC.64 R10, c[0x0][0xb10] ;  /* 0x0002c400ff0a7b82 */ /* 0x000f220000000a00 */
[----:B------:R-:W3:Y:S01]  /*56d0*/  LDS.128 R16, [R16+0x120] ;  /* 0x0001200010107984 */ /* 0x000ee20000000c00 */
[----:B-1----:R-:W-:Y:S01]  /*56e0*/  ISETP.NE.AND P1, PT, R41, 0x1, PT ;  /* 0x000000012900780c */ /* 0x002fe20003f25270 */
[----:B--2---:R-:W-:Y:S01]  /*56f0*/  VIADD R0, R0, 0xa0 ;  /* 0x000000a000007836 */ /* 0x004fe20000000000 */
[----:B------:R-:W-:Y:S04]  /*5700*/  ISETP.GE.AND P0, PT, R40, 0x1, PT ;  /* 0x000000012800780c */ /* 0x000fe80003f06270 */
[----:B------:R-:W1:Y:S01]  /*5710*/  LDC.64 R8, c[0x0][0xb18] ;  /* 0x0002c600ff087b82 */ /* 0x000e620000000a00 */
[----:B------:R-:W-:Y:S01]  /*5720*/  PRMT R0, RZ, 0x654, R0 ;  /* 0x00000654ff007816 */ /* 0x000fe20000000000 */
[----:B------:R-:W-:Y:S01]  /*5730*/  @!PT LDS RZ, [RZ] ;  /* 0x00000000fffff984 */ /* 0x000fe20000000800 */
[----:B------:R-:W-:Y:S01]  /*5740*/  @!PT LDS RZ, [RZ] ;  /* 0x00000000fffff984 */ /* 0x000fe20000000800 */
[----:B------:R-:W-:Y:S01]  /*5750*/  @!PT LDS RZ, [RZ] ;  /* 0x00000000fffff984 */ /* 0x000fe20000000800 */
[----:B------:R-:W-:Y:S01]  /*5760*/  @!PT LDS RZ, [RZ] ;  /* 0x00000000fffff984 */ /* 0x000fe20000000800 */
[----:B------:R2:W-:Y:S06]  /*5770*/  MEMBAR.ALL.CTA ;  /* 0x0000000000007992 */ /* 0x0005ec0000008000 */
[----:B--2---:R-:W2:Y:S01]  /*5780*/  FENCE.VIEW.ASYNC.S ;  /* 0x00000000000073c6 */ /* 0x004ea20000000000 */
[----:B------:R-:W1:Y:S08]  /*5790*/  @!P1 LDC R12, c[0x0][0xb20] ;  /* 0x0002c800ff0c9b82 */ /* 0x000e700000000800 */
[----:B------:R-:W1:Y:S01]  /*57a0*/  @!P1 LDC R7, c[0x0][0xb0c] ;  /* 0x0002c300ff079b82 */ /* 0x000e620000000800 */
[----:B--2---:R2:W-:Y:S01]  /*57b0*/  SYNCS.ARRIVE.TRANS64.RED.A1T0 RZ, [R0+URZ], RZ ;  /* 0x000000ff00ff79a7 */ /* 0x0045e200081004ff */
[----:B---3--:R-:W-:Y:S04]  /*57c0*/  LOP3.LUT P4, RZ, R18, 0x1, RZ, 0xc0, !PT ;  /* 0x0000000112ff7812 */ /* 0x008fe8000788c0ff */
[----:B------:R-:W-:Y:S09]  /*57d0*/  P2R R105, PR, RZ, 0x10 ;  /* 0x00000010ff697803 */ /* 0x000ff20000000000 */
[----:B------:R-:W-:Y:S02]  /*57e0*/  @P4 MOV R44, R16 ;  /* 0x00000010002c4202 */ /* 0x000fe40000000f00 */
[----:B------:R-:W-:Y:S01]  /*57f0*/  @P4 LOP3.LUT R43, R17, 0xffff, RZ, 0xc0, !PT ;  /* 0x0000ffff112b4812 */ /* 0x000fe200078ec0ff */
[----:B--2-4-:R-:W-:Y:S06]  /*5800*/  @!P0 BRA `(.L_x_100) ;  /* 0x0000000000a48947 */ /* 0x014fec0003800000 */
[----:B------:R-:W-:Y:S01]  /*5810*/  IMAD.HI.U32 R0, R94, R39, RZ ;  /* 0x000000275e007227 */ /* 0x000fe200078e00ff */
[----:B------:R-:W-:Y:S02]  /*5820*/  ISETP.NE.AND P0, PT, R38, 0x1, PT ;  /* 0x000000012600780c */ /* 0x000fe40003f05270 */
[----:B------:R-:W-:Y:S01]  /*5830*/  ISETP.NE.AND P2, PT, R40, 0x1, PT ;  /* 0x000000012800780c */ /* 0x000fe20003f45270 */
[----:B------:R-:W-:Y:S01]  /*5840*/  IMAD.HI.U32 R4, R95, R88, RZ ;  /* 0x000000585f047227 */ /* 0x000fe200078e00ff */
[----:B------:R-:W-:Y:S02]  /*5850*/  SHF.R.U32.HI R0, RZ, R93, R0 ;  /* 0x0000005dff007219 */ /* 0x000fe40000011600 */
[----:B------:R-:W-:Y:S01]  /*5860*/  ISETP.NE.AND P3, PT, R42, 0x1, PT ;  /* 0x000000012a00780c */ /* 0x000fe20003f65270 */
[----:B------:R-:W-:Y:S01]  /*5870*/  IMAD.HI.U32 R6, R43, R39, RZ ;  /* 0x000000272b067227 */ /* 0x000fe200078e00ff */
[-C--:B------:R-:W-:Y:S02]  /*5880*/  SHF.R.U32.HI R4, RZ, R89.reuse, R4 ;  /* 0x00000059ff047219 */ /* 0x080fe40000011604 */
[----:B------:R-:W-:Y:S01]  /*5890*/  SEL R0, R94, R0, !P0 ;  /* 0x000000005e007207 */ /* 0x000fe20004000000 */
[----:B------:R-:W-:Y:S01]  /*58a0*/  IMAD.HI.U32 R5, R44, R88, RZ ;  /* 0x000000582c057227 */ /* 0x000fe200078e00ff */
[----:B------:R-:W-:Y:S03]  /*58b0*/  SEL R4, R95, R4, !P3 ;  /* 0x000000045f047207 */ /* 0x000fe60005800000 */
[-C--:B------:R-:W-:Y:S01]  /*58c0*/  IMAD.HI.U32 R3, R0, R36.reuse, RZ ;  /* 0x0000002400037227 */ /* 0x080fe200078e00ff */
[----:B------:R-:W-:Y:S03]  /*58d0*/  SHF.R.U32.HI R5, RZ, R89, R5 ;  /* 0x00000059ff057219 */ /* 0x000fe60000011605 */
[----:B------:R-:W-:Y:S01]  /*58e0*/  IMAD.HI.U32 R2, R4, R36, RZ ;  /* 0x0000002404027227 */ /* 0x000fe200078e00ff */
[----:B------:R-:W-:Y:S02]  /*58f0*/  @P2 SHF.R.U32.HI R0, RZ, R37, R3 ;  /* 0x00000025ff002219 */ /* 0x000fe40000011603 */
[----:B------:R-:W-:Y:S02]  /*5900*/  SHF.R.U32.HI R3, RZ, R93, R6 ;  /* 0x0000005dff037219 */ /* 0x000fe40000011606 */
[----:B------:R-:W-:Y:S01]  /*5910*/  @P2 SHF.R.U32.HI R4, RZ, R37, R2 ;  /* 0x00000025ff042219 */ /* 0x000fe20000011602 */
[----:B------:R-:W-:Y:S01]  /*5920*/  IMAD R0, R40, R0, RZ ;  /* 0x0000000028007224 */ /* 0x000fe200078e02ff */
[----:B------:R-:W-:Y:S02]  /*5930*/  SEL R3, R43, R3, !P0 ;  /* 0x000000032b037207 */ /* 0x000fe40004000000 */
[----:B------:R-:W-:Y:S01]  /*5940*/  SEL R2, R44, R5, !P3 ;  /* 0x000000052c027207 */ /* 0x000fe20005800000 */
[----:B------:R-:W-:Y:S01]  /*5950*/  IMAD R5, R40, R4, RZ ;  /* 0x0000000428057224 */ /* 0x000fe200078e02ff */
[C---:B------:R-:W-:Y:S01]  /*5960*/  ISETP.GE.AND P0, PT, R3.reuse, R0, PT ;  /* 0x000000000300720c */ /* 0x040fe20003f06270 */
[C---:B------:R-:W-:Y:S03]  /*5970*/  IMAD.HI.U32 R0, R3.reuse, R36, RZ ;  /* 0x0000002403007227 */ /* 0x040fe600078e00ff */
[C---:B------:R-:W-:Y:S02]  /*5980*/  ISETP.GE.OR P0, PT, R2.reuse, R5, P0 ;  /* 0x000000050200720c */ /* 0x040fe40000706670 */
[----:B------:R-:W-:Y:S04]  /*5990*/  SHF.R.U32.HI R0, RZ, R37, R0 ;  /* 0x00000025ff007219 */ /* 0x000fe80000011600 */
[C---:B------:R-:W-:Y:S05]  /*59a0*/  SEL R6, R3.reuse, R0, !P2 ;  /* 0x0000000003067207 */ /* 0x040fea0005000000 */
        /* <DEDUP_REMOVED lines=14> */
[----:B------:R-:W-:Y:S07]  /*5a90*/  IMAD R43, R3, R38, R43 ;  /* 0x00000026032b7224 */ /* 0x000fee00078e022b */
.L_x_100:
[----:B-1----:R-:W-:Y:S01]  /*5aa0*/  @!P1 ISETP.NE.AND P0, PT, R8, 0x1, PT ;  /* 0x000000010800980c */ /* 0x002fe20003f05270 */
[----:B------:R-:W-:Y:S01]  /*5ab0*/  @!P1 IMAD.HI.U32 R0, R44, R10, RZ ;  /* 0x0000000a2c009227 */ /* 0x000fe200078e00ff */
[----:B------:R-:W-:Y:S01]  /*5ac0*/  @!P1 ISETP.NE.AND P2, PT, R7, 0x1, PT ;  /* 0x000000010700980c */ /* 0x000fe20003f45270 */
[----:B------:R-:W-:Y:S01]  /*5ad0*/  ULOP3.LUT UP0, URZ, UR52, 0x1b0, URZ, 0xc0, !UPT ;  /* 0x000001b034ff7892 */ /* 0x000fe2000f80c0ff */
[----:B------:R-:W-:Y:S01]  /*5ae0*/  R2UR UR42, R14 ;  /* 0x000000000e2a72ca */ /* 0x000fe200000e0000 */
[----:B------:R-:W-:Y:S01]  /*5af0*/  @!P1 IMAD.HI.U32 R2, R43, R9, RZ ;  /* 0x000000092b029227 */ /* 0x000fe200078e00ff */
[----:B------:R-:W-:Y:S02]  /*5b00*/  @!P1 SHF.R.U32.HI R0, RZ, R11, R0 ;  /* 0x0000000bff009219 */ /* 0x000fe40000011600 */
[----:B------:R-:W-:Y:S01]  /*5b10*/  R2UR UR41, R15 ;  /* 0x000000000f2972ca */ /* 0x000fe200000e0000 */
[----:B------:R-:W-:Y:S01]  /*5b20*/  VIADD R108, R108, 0x1 ;  /* 0x000000016c6c7836 */ /* 0x000fe20000000000 */
[----:B------:R-:W-:Y:S02]  /*5b30*/  @!P1 SHF.R.U32.HI R2, RZ, R12, R2 ;  /* 0x0000000cff029219 */ /* 0x000fe40000011602 */
[----:B------:R-:W-:Y:S02]  /*5b40*/  @!P1 SEL R3, R44, R0, !P2 ;  /* 0x000000002c039207 */ /* 0x000fe40005000000 */
[----:B------:R-:W-:Y:S02]  /*5b50*/  @!P1 SEL R2, R43, R2, !P0 ;  /* 0x000000022b029207 */ /* 0x000fe40004000000 */
[----:B------:R-:W-:Y:S01]  /*5b60*/  @P4 SHF.R.U32.HI R99, RZ, 0x10, R17 ;  /* 0x00000010ff634819 */ /* 0x000fe20000011611 */
[----:B------:R-:W-:Y:S02]  /*5b70*/  USHF.L.U32 UR42, UR42, 0x7, URZ ;  /* 0x000000072a2a7899 */ /* 0x000fe400080006ff */
[----:B------:R-:W-:Y:S02]  /*5b80*/  @!P1 IMAD.IADD R0, R2, 0x1, -R3 ;  /* 0x0000000102009824 */ /* 0x000fe400078e0a03 */
[----:B------:R-:W-:Y:S01]  /*5b90*/  @!P1 IMAD.IADD R2, R3, 0x1, -R2 ;  /* 0x0000000103029824 */ /* 0x000fe200078e0a02 */
[----:B------:R-:W-:Y:S01]  /*5ba0*/  USHF.L.U32 UR41, UR41, 0x6, URZ ;  /* 0x0000000629297899 */ /* 0x000fe200080006ff */
[----:B------:R-:W-:Y:S02]  /*5bb0*/  @!P1 IMAD R44, R0, R7, R44 ;  /* 0x00000007002c9224 */ /* 0x000fe400078e022c */
[----:B------:R-:W-:Y:S01]  /*5bc0*/  @!P1 IMAD R43, R2, R8, R43 ;  /* 0x00000008022b9224 */ /* 0x000fe200078e022b */
[----:B------:R-:W-:Y:S08]  /*5bd0*/  BRA.U !UP0, `(.L_x_101) ;  /* 0x00000001087c7547 */ /* 0x000ff0000b800000 */
[----:B------:R-:W1:Y:S01]  /*5be0*/  LDCU.64 UR8, c[0x4][0x80] ;  /* 0x01001000ff0877ac */ /* 0x000e620008000a00 */
[----:B------:R-:W-:Y:S01]  /*5bf0*/  MOV R2, 0x0 ;  /* 0x0000000000027802 */ /* 0x000fe20000000f00 */
[----:B------:R-:W-:Y:S02]  /*5c00*/  HFMA2 R12, -RZ, RZ, 0, 5.9604644775390625e-08 ;  /* 0x00000001ff0c7431 */ /* 0x000fe400000001ff */
[----:B------:R-:W-:Y:S01]  /*5c10*/  IMAD.MOV.U32 R8, RZ, RZ, 0x70 ;  /* 0x00000070ff087424 */ /* 0x000fe200078e00ff */
[----:B------:R2:W3:Y:S01]  /*5c20*/  LDC.64 R14, c[0x4][R2] ;  /* 0x01000000020e7b82 */ /* 0x0004e20000000a00 */
[----:B------:R-:W4:Y:S01]  /*5c30*/  LDCU.64 UR6, c[0x4][0x88] ;  /* 0x01001100ff0677ac */ /* 0x000f220008000a00 */
[----:B------:R-:W-:Y:S01]  /*5c40*/  IMAD.MOV.U32 R13, RZ, RZ, RZ ;  /* 0x000000ffff0d7224 */ /* 0x000fe200078e00ff */
[----:B------:R-:W2:Y:S01]  /*5c50*/  LDCU.64 UR4, c[0x4][0x8] ;  /* 0x01000100ff0477ac */ /* 0x000ea20008000a00 */
[----:B-1----:R-:W-:Y:S01]  /*5c60*/  MOV R5, UR9 ;  /* 0x0000000900057c02 */ /* 0x002fe20008000f00 */
[----:B------:R-:W-:Y:S01]  /*5c70*/  IMAD.U32 R4, RZ, RZ, UR8 ;  /* 0x00000008ff047e24 */ /* 0x000fe2000f8e00ff */
[----:B----4-:R-:W-:Y:S01]  /*5c80*/  MOV R7, UR7 ;  /* 0x0000000700077c02 */ /* 0x010fe20008000f00 */
[----:B------:R-:W-:Y:S01]  /*5c90*/  IMAD.U32 R6, RZ, RZ, UR6 ;  /* 0x00000006ff067e24 */ /* 0x000fe2000f8e00ff */
[----:B--2---:R-:W-:Y:S01]  /*5ca0*/  MOV R11, UR5 ;  /* 0x00000005000b7c02 */ /* 0x004fe20008000f00 */
[----:B------:R-:W-:Y:S02]  /*5cb0*/  IMAD.U32 R10, RZ, RZ, UR4 ;  /* 0x00000004ff0a7e24 */ /* 0x000fe4000f8e00ff */
[----:B------:R-:W-:Y:S07]  /*5cc0*/  LEPC R20, `(.L_x_102) ;  /* 0x000000001014794e */ /* 0x000fee0000000000 */
[----:B---3-5:R-:W-:Y:S05]  /*5cd0*/  CALL.ABS.NOINC R14 ;  /* 0x000000000e007343 */ /* 0x028fea0003c00000 */
.L_x_102:
[----:B------:R-:W1:Y:S01]  /*5ce0*/  LDCU.64 UR8, c[0x4][0x80] ;  /* 0x01001000ff0877ac */ /* 0x000e620008000a00 */
[----:B------:R-:W2:Y:S01]  /*5cf0*/  LDC.64 R2, c[0x4][R2] ;  /* 0x0100000002027b82 */ /* 0x000ea20000000a00 */
[----:B------:R-:W-:Y:S02]  /*5d00*/  HFMA2 R12, -RZ, RZ, 0, 5.9604644775390625e-08 ;  /* 0x00000001ff0c7431 */ /* 0x000fe400000001ff */
[----:B------:R-:W-:Y:S02]  /*5d10*/  IMAD.MOV.U32 R8, RZ, RZ, 0x70 ;  /* 0x00000070ff087424 */ /* 0x000fe400078e00ff */
[----:B------:R-:W-:Y:S01]  /*5d20*/  IMAD.MOV.U32 R13, RZ, RZ, RZ ;  /* 0x000000ffff0d7224 */ /* 0x000fe200078e00ff */
[----:B------:R-:W3:Y:S01]  /*5d30*/  LDCU.64 UR6, c[0x4][0x88] ;  /* 0x01001100ff0677ac */ /* 0x000ee20008000a00 */
[----:B------:R-:W4:Y:S01]  /*5d40*/  LDCU.64 UR4, c[0x4][0x8] ;  /* 0x01000100ff0477ac */ /* 0x000f220008000a00 */
[----:B-1----:R-:W-:Y:S02]  /*5d50*/  MOV R4, UR8 ;  /* 0x0000000800047c02 */ /* 0x002fe40008000f00 */
[----:B------:R-:W-:Y:S02]  /*5d60*/  MOV R5, UR9 ;  /* 0x0000000900057c02 */ /* 0x000fe40008000f00 */
[----:B---3--:R-:W-:Y:S01]  /*5d70*/  MOV R7, UR7 ;  /* 0x0000000700077c02 */ /* 0x008fe20008000f00 */
[----:B------:R-:W-:Y:S01]  /*5d80*/  IMAD.U32 R6, RZ, RZ, UR6 ;  /* 0x00000006ff067e24 */ /* 0x000fe2000f8e00ff */
[----:B----4-:R-:W-:Y:S01]  /*5d90*/  MOV R11, UR5 ;  /* 0x00000005000b7c02 */ /* 0x010fe20008000f00 */
[----:B------:R-:W-:Y:S02]  /*5da0*/  IMAD.U32 R10, RZ, RZ, UR4 ;  /* 0x00000004ff0a7e24 */ /* 0x000fe4000f8e00ff */
[----:B------:R-:W-:Y:S07]  /*5db0*/  LEPC R20, `(.L_x_101) ;  /* 0x000000001014794e */ /* 0x000fee0000000000 */
[----:B--2---:R-:W-:Y:S05]  /*5dc0*/  CALL.ABS.NOINC R2 ;  /* 0x0000000002007343 */ /* 0x004fea0003c00000 */
.L_x_101:
[----:B------:R-:W-:Y:S01]  /*5dd0*/  ISETP.NE.U32.AND P4, PT, R86, RZ, PT ;  /* 0x000000ff5600720c */ /* 0x000fe20003f85070 */
[----:B------:R-:W-:Y:S01]  /*5de0*/  UISETP.NE.AND UP2, UPT, UR53, URZ, UPT ;  /* 0x000000ff3500728c */ /* 0x000fe2000bf45270 */
[----:B------:R-:W-:Y:S01]  /*5df0*/  ISETP.NE.U32.AND P2, PT, RZ, UR38, PT ;  /* 0x00000026ff007c0c */ /* 0x000fe2000bf45070 */
[----:B------:R-:W-:Y:S01]  /*5e00*/  UISETP.NE.U32.AND UP1, UPT, UR44, URZ, UPT ;  /* 0x000000ff2c00728c */ /* 0x000fe2000bf25070 */
[----:B------:R-:W-:Y:S01]  /*5e10*/  ISETP.NE.AND.EX P4, PT, R87, RZ, PT, P4 ;  /* 0x000000ff5700720c */ /* 0x000fe20003f85340 */
[----:B------:R-:W-:Y:S01]  /*5e20*/  UPLOP3.LUT UP0, UPT, UPT, UPT, UPT, 0x40, 0x4 ;  /* 0x000000000004789c */ /* 0x000fe20003f0e870 */
[----:B------:R-:W-:Y:S01]  /*5e30*/  ISETP.NE.AND.EX P2, PT, RZ, UR39, PT, P2 ;  /* 0x00000027ff007c0c */ /* 0x000fe2000bf45320 */
[----:B------:R-:W-:Y:S01]  /*5e40*/  UISETP.NE.AND.EX UP1, UPT, UR45, URZ, UPT, UP1 ;  /* 0x000000ff2d00728c */ /* 0x000fe2000bf25310 */
[----:B------:R-:W-:Y:S04]  /*5e50*/  PLOP3.LUT P1, PT, PT, PT, UP2, 0x80, 0x8 ;  /* 0x000000000008781c */ /* 0x000fe80003f2f028 */
[----:B------:R-:W-:Y:S06]  /*5e60*/  @UP2 UPLOP3.LUT UP0, UPT, UPT, UPT, UP1, 0x80, 0x8 ;  /* 0x000000000008289c */ /* 0x000fec0003f0f010 */
[----:B------:R-:W-:Y:S01]  /*5e70*/  PLOP3.LUT P0, PT, PT, PT, UP0, 0x80, 0x8 ;  /* 0x000000000008781c */ /* 0x000fe20003f0f008 */
[----:B------:R-:W-:Y:S01]  /*5e80*/  @!UPT UIADD3 URZ, UPT, UPT, URZ, URZ, URZ ;  /* 0x000000fffffff290 */ /* 0x000fe2000fffe0ff */
[----:B------:R-:W-:Y:S11]  /*5e90*/  BRA.U !UP1, `(.L_x_103) ;  /* 0x0000000109387547 */ /* 0x000ff6000b800000 */
[----:B------:R-:W-:Y:S01]  /*5ea0*/  UISETP.NE.U32.AND UP0, UPT, UR38, URZ, UPT ;  /* 0x000000ff2600728c */ /* 0x000fe2000bf05070 */
[----:B------:R-:W-:Y:S02]  /*5eb0*/  HFMA2 R0, -RZ, RZ, 0, 5.9604644775390625e-08 ;  /* 0x00000001ff007431 */ /* 0x000fe400000001ff */
[----:B------:R-:W-:Y:S01]  /*5ec0*/  IMAD.MOV.U32 R92, RZ, RZ, 0x1 ;  /* 0x00000001ff5c7424 */ /* 0x000fe200078e00ff */
[----:B------:R-:W-:Y:S06]  /*5ed0*/  UISETP.NE.AND.EX UP0, UPT, UR39, URZ, UPT, UP0 ;  /* 0x000000ff2700728c */ /* 0x000fec000bf05300 */
[----:B------:R-:W-:Y:S05]  /*5ee0*/  PLOP3.LUT P3, PT, PT, PT, UP0, 0x80, 0x8 ;  /* 0x000000000008781c */ /* 0x000fea0003f6f008 */
[----:B------:R-:W1:Y:S01]  /*5ef0*/  @UP0 LDCU.64 UR6, c[0x0][0x888] ;  /* 0x00011100ff0607ac */ /* 0x000e620008000a00 */
[----:B------:R-:W-:Y:S07]  /*5f00*/  @UP0 UIMAD UR4, UR36, UR44, URZ ;  /* 0x0000002c240402a4 */ /* 0x000fee000f8e02ff */
[----:B------:R-:W-:Y:S01]  /*5f10*/  @!P3 PRMT R92, R0, 0x7610, R92 ;  /* 0x00007610005cb816 */ /* 0x000fe2000000005c */
[----:B-1----:R-:W-:Y:S03]  /*5f20*/  @UP0 UIMAD.WIDE UR6, UR4, 0x4, UR6 ;  /* 0x00000004040608a5 */ /* 0x002fe6000f8e0206 */
[----:B------:R-:W1:Y:S03]  /*5f30*/  @!UP0 LDCU UR4, c[0x0][0x880] ;  /* 0x00011000ff0487ac */ /* 0x000e660008000800 */
[----:B------:R-:W-:Y:S01]  /*5f40*/  IMAD.U32 R2, RZ, RZ, UR6 ;  /* 0x00000006ff027e24 */ /* 0x000fe2000f8e00ff */
[----:B------:R-:W-:Y:S05]  /*5f50*/  MOV R3, UR7 ;  /* 0x0000000700037c02 */ /* 0x000fea0008000f00 */
[----:B-----5:R2:W5:Y:S02]  /*5f60*/  @P3 LDG.E R49, desc[UR46][R2.64] ;  /* 0x0000002e02313981 */ /* 0x020564000c1e1900 */
[----:B-12---:R-:W-:Y:S02]  /*5f70*/  @!P3 IMAD.U32 R49, RZ, RZ, UR4 ;  /* 0x00000004ff31be24 */ /* 0x006fe4000f8e00ff */
.L_x_103:
[----:B------:R-:W-:Y:S05]  /*5f80*/  @!P4 BRA `(.L_x_104) ;  /* 0x000000000020c947 */ /* 0x000fea0003800000 */
[----:B------:R-:W-:Y:S04]  /*5f90*/  ISETP.NE.U32.AND P3, PT, R84, RZ, PT ;  /* 0x000000ff5400720c */ /* 0x000fe80003f65070 */
[----:B------:R-:W-:Y:S11]  /*5fa0*/  ISETP.NE.AND.EX P3, PT, R85, RZ, PT, P3 ;  /* 0x000000ff5500720c */ /* 0x000ff60003f65330 */
[----:B------:R-:W-:Y:S02]  /*5fb0*/  @!UPT UIADD3 URZ, UPT, UPT, URZ, URZ, URZ ;  /* 0x000000fffffff290 */ /* 0x000fe4000fffe0ff */
[----:B------:R-:W1:Y:S01]  /*5fc0*/  @P3 LDC.64 R2, c[0x0][0x8a8] ;  /* 0x00022a00ff023b82 */ /* 0x000e620000000a00 */
[----:B------:R-:W-:Y:S04]  /*5fd0*/  @P3 IMAD R0, R86, UR36, RZ ;  /* 0x0000002456003c24 */ /* 0x000fe8000f8e02ff */
[----:B-1----:R-:W-:Y:S05]  /*5fe0*/  @P3 IMAD.WIDE R2, R0, 0x4, R2 ;  /* 0x0000000400023825 */ /* 0x002fea00078e0202 */
[----:B-----5:R1:W5:Y:S02]  /*5ff0*/  @P3 LDG.E R47, desc[UR46][R2.64] ;  /* 0x0000002e022f3981 */ /* 0x020364000c1e1900 */
[----:B-1----:R-:W2:Y:S02]  /*6000*/  @!P3 LDC R47, c[0x0][0x8a0] ;  /* 0x00022800ff2fbb82 */ /* 0x002ea40000000800 */
.L_x_104:
[----:B-----5:R-:W-:Y:S01]  /*6010*/  FSETP.NEU.AND P3, PT, R49, RZ, PT ;  /* 0x000000ff3100720b */ /* 0x020fe20003f6d000 */
[----:B------:R-:W-:Y:S01]  /*6020*/  ULOP3.LUT UR4, UR51, 0x1, URZ, 0x3c, !UPT ;  /* 0x0000000133047892 */ /* 0x000fe2000f8e3cff */
[----:B------:R-:W-:Y:S01]  /*6030*/  SEL R4, RZ, 0xffffffff, P2 ;  /* 0xffffffffff047807 */ /* 0x000fe20001000000 */
[----:B------:R-:W-:Y:S01]  /*6040*/  IMAD.U32 R68, RZ, RZ, UR56 ;  /* 0x00000038ff447e24 */ /* 0x000fe2000f8e00ff */
[----:B------:R-:W-:Y:S01]  /*6050*/  @P1 LOP3.LUT P2, RZ, R92, 0xff, RZ, 0xc0, !PT ;  /* 0x000000ff5cff1812 */ /* 0x000fe2000784c0ff */
[----:B------:R-:W-:Y:S01]  /*6060*/  IMAD.SHL.U32 R111, R98, 0x10, RZ ;  /* 0x00000010626f7824 */ /* 0x000fe200078e00ff */
[----:B------:R-:W-:Y:S01]  /*6070*/  @P1 SEL R0, RZ, 0xffffffff, P3 ;  /* 0xffffffffff001807 */ /* 0x000fe20001800000 */
[----:B------:R-:W-:Y:S01]  /*6080*/  IMAD.U32 R71, RZ, RZ, UR4 ;  /* 0x00000004ff477e24 */ /* 0x000fe2000f8e00ff */
[----:B------:R-:W-:Y:S01]  /*6090*/  LEA R106, R45, UR48, 0x3 ;  /* 0x000000302d6a7c11 */ /* 0x000fe2000f8e18ff */
[----:B------:R-:W-:Y:S01]  /*60a0*/  IMAD.SHL.U32 R68, R68, 0x2000, RZ ;  /* 0x0000200044447824 */ /* 0x000fe200078e00ff */
[----:B------:R-:W-:Y:S01]  /*60b0*/  @P0 SEL R0, R4, R0, !P2 ;  /* 0x0000000004000207 */ /* 0x000fe20005000000 */
[----:B------:R-:W-:Y:S01]  /*60c0*/  IMAD.SHL.U32 R110, R97, 0x10, RZ ;  /* 0x00000010616e7824 */ /* 0x000fe200078e00ff */
[----:B------:R-:W-:Y:S01]  /*60d0*/  PLOP3.LUT P2, PT, PT, PT, UP1, 0x80, 0x8 ;  /* 0x000000000008781c */ /* 0x000fe20003f4f018 */
[----:B------:R-:W-:Y:S01]  /*60e0*/  IMAD.IADD R63, R103, 0x1, R68 ;  /* 0x00000001673f7824 */ /* 0x000fe200078e0244 */
[----:B------:R-:W-:Y:S01]  /*60f0*/  @P1 LOP3.LUT R0, R0, 0x1, RZ, 0xc0, !PT ;  /* 0x0000000100001812 */ /* 0x000fe200078ec0ff */
[----:B------:R-:W-:Y:S01]  /*6100*/  BSSY B1, `(.L_x_105) ;  /* 0x0000039000017945 */ /* 0x000fe20003800000 */
[----:B------:R-:W-:Y:S01]  /*6110*/  LOP3.LUT P4, R107, R92, 0xff, RZ, 0xc0, !PT ;  /* 0x000000ff5c6b7812 */ /* 0x000fe2000788c0ff */
[----:B------:R-:W-:Y:S01]  /*6120*/  IMAD.IADD R62, R63, 0x1, R111 ;  /* 0x000000013f3e7824 */ /* 0x000fe200078e026f */
[----:B------:R-:W-:Y:S01]  /*6130*/  ISETP.NE.U32.OR P5, PT, R0, 0x1, !P1 ;  /* 0x000000010000780c */ /* 0x000fe20004fa5470 */
[----:B------:R-:W-:Y:S01]  /*6140*/  IMAD.U32 R0, RZ, RZ, UR56 ;  /* 0x00000038ff007e24 */ /* 0x000fe2000f8e00ff */
[----:B------:R-:W-:Y:S01]  /*6150*/  SEL R3, RZ, 0xffffffff, P3 ;  /* 0xffffffffff037807 */ /* 0x000fe20001800000 */
[----:B------:R-:W-:Y:S01]  /*6160*/  IMAD.MOV.U32 R70, RZ, RZ, 0x1 ;  /* 0x00000001ff467424 */ /* 0x000fe200078e00ff */
[----:B------:R-:W-:Y:S01]  /*6170*/  P2R R109, PR, RZ, 0x20 ;  /* 0x00000020ff6d7803 */ /* 0x000fe20000000000 */
[----:B------:R-:W-:Y:S01]  /*6180*/  IMAD R48, R45, 0x40, R46 ;  /* 0x000000402d307824 */ /* 0x000fe200078e022e */
[----:B------:R-:W-:Y:S01]  /*6190*/  LEA R0, R0, UR48, 0x3 ;  /* 0x0000003000007c11 */ /* 0x000fe2000f8e18ff */
[----:B------:R-:W-:Y:S01]  /*61a0*/  IMAD.U32 R69, RZ, RZ, UR56 ;  /* 0x00000038ff457e24 */ /* 0x000fe2000f8e00ff */
[----:B------:R-:W-:Y:S02]  /*61b0*/  @P2 SEL R3, R4, R3, !P4 ;  /* 0x0000000304032207 */ /* 0x000fe40006000000 */
[----:B------:R-:W-:Y:S02]  /*61c0*/  CS2R R82, SRZ ;  /* 0x0000000000527805 */ /* 0x000fe4000001ff00 */
[----:B------:R-:W-:Y:S02]  /*61d0*/  CS2R R80, SRZ ;  /* 0x0000000000507805 */ /* 0x000fe4000001ff00 */
[----:B------:R-:W-:Y:S02]  /*61e0*/  CS2R R74, SRZ ;  /* 0x00000000004a7805 */ /* 0x000fe4000001ff00 */
[----:B------:R-:W-:Y:S02]  /*61f0*/  LOP3.LUT R3, R3, 0x1, RZ, 0xc0, !PT ;  /* 0x0000000103037812 */ /* 0x000fe400078ec0ff */
[----:B------:R-:W-:Y:S02]  /*6200*/  CS2R R72, SRZ ;  /* 0x0000000000487805 */ /* 0x000fe4000001ff00 */
[----:B------:R-:W-:Y:S02]  /*6210*/  @P5 SHF.L.U32 R2, R71, 0x1f, RZ ;  /* 0x0000001f47025819 */ /* 0x000fe400000006ff */
[----:B------:R-:W-:Y:S02]  /*6220*/  CS2R R66, SRZ ;  /* 0x0000000000427805 */ /* 0x000fe4000001ff00 */
[----:B------:R-:W-:Y:S02]  /*6230*/  ISETP.NE.U32.AND P2, PT, R3, 0x1, PT ;  /* 0x000000010300780c */ /* 0x000fe40003f45070 */
[----:B------:R-:W-:Y:S01]  /*6240*/  CS2R R64, SRZ ;  /* 0x0000000000407805 */ /* 0x000fe2000001ff00 */
[----:B------:R1:W3:Y:S01]  /*6250*/  @P5 SYNCS.PHASECHK.TRANS64.TRYWAIT P1, [R0+URZ+0x50], R2 ;  /* 0x00005002000055a7 */ /* 0x0002e200080211ff */
[----:B------:R-:W-:Y:S02]  /*6260*/  CS2R R58, SRZ ;  /* 0x00000000003a7805 */ /* 0x000fe4000001ff00 */
[----:B------:R-:W-:Y:S02]  /*6270*/  P2R R76, PR, RZ, 0x4 ;  /* 0x00000004ff4c7803 */ /* 0x000fe40000000000 */
[----:B------:R-:W-:Y:S01]  /*6280*/  CS2R R56, SRZ ;  /* 0x0000000000387805 */ /* 0x000fe2000001ff00 */
[----:B------:R-:W-:Y:S02]  /*6290*/  IMAD.IADD R61, R63, 0x1, R110 ;  /* 0x000000013f3d7824 */ /* 0x000fe400078e026e */
[----:B------:R-:W-:Y:S01]  /*62a0*/  IMAD.IADD R60, R102, 0x1, R62 ;  /* 0x00000001663c7824 */ /* 0x000fe200078e023e */
[----:B-1----:R-:W-:Y:S04]  /*62b0*/  SHF.L.U32 R2, R101, 0x1f, RZ ;  /* 0x0000001f65027819 */ /* 0x002fe800000006ff */
[----:B------:R1:W4:Y:S01]  /*62c0*/  SYNCS.PHASECHK.TRANS64.TRYWAIT P0, [R106+URZ+0xb0], R2 ;  /* 0x0000b0026a0075a7 */ /* 0x00032200080011ff */
[----:B---3--:R-:W-:Y:S01]  /*62d0*/  @P5 SEL R70, RZ, 0x1, !P1 ;  /* 0x00000001ff465807 */ /* 0x008fe20004800000 */
[----:B-1----:R-:W-:Y:S06]  /*62e0*/  @!P5 BRA `(.L_x_106) ;  /* 0x000000000068d947 */ /* 0x002fec0003800000 */
[----:B------:R-:W-:Y:S01]  /*62f0*/  ISETP.NE.AND P1, PT, R70, RZ, PT ;  /* 0x000000ff4600720c */ /* 0x000fe20003f25270 */
[----:B------:R-:W-:Y:S01]  /*6300*/  BSSY B0, `(.L_x_107) ;  /* 0x000000d000007945 */ /* 0x000fe20003800000 */
[----:B------:R-:W-:Y:S02]  /*6310*/  CS2R R58, SRZ ;  /* 0x00000000003a7805 */ /* 0x000fe4000001ff00 */
[----:B------:R-:W-:Y:S02]  /*6320*/  CS2R R56, SRZ ;  /* 0x0000000000387805 */ /* 0x000fe4000001ff00 */
[----:B------:R-:W-:Y:S02]  /*6330*/  CS2R R66, SRZ ;  /* 0x0000000000427805 */ /* 0x000fe4000001ff00 */
[----:B------:R-:W-:Y:S02]  /*6340*/  CS2R R64, SRZ ;  /* 0x0000000000407805 */ /* 0x000fe4000001ff00 */
[----:B------:R-:W-:Y:S02]  /*6350*/  CS2R R74, SRZ ;  /* 0x00000000004a7805 */ /* 0x000fe4000001ff00 */
[----:B------:R-:W-:Y:S02]  /*6360*/  CS2R R72, SRZ ;  /* 0x0000000000487805 */ /* 0x000fe4000001ff00 */
[----:B------:R-:W-:Y:S02]  /*6370*/  CS2R R82, SRZ ;  /* 0x0000000000527805 */ /* 0x000fe4000001ff00 */
[----:B------:R-:W-:Y:S01]  /*6380*/  CS2R R80, SRZ ;  /* 0x0000000000507805 */ /* 0x000fe2000001ff00 */
[----:B------:R-:W-:Y:S06]  /*6390*/  @P1 BRA `(.L_x_108) ;  /* 0x00000000000c1947 */ /* 0x000fec0003800000 */
[----:B------:R-:W-:Y:S04]  /*63a0*/  SHF.L.U32 R3, R71, 0x1f, RZ ;  /* 0x0000001f47037819 */ /* 0x000fe800000006ff */
[----:B------:R-:W1:Y:S02]  /*63b0*/  SYNCS.PHASECHK.TRANS64.TRYWAIT P1, [R0+URZ+0x50], R3 ;  /* 0x00005003000075a7 */ /* 0x000e6400080211ff */
[----:B-1----:R-:W-:Y:S05]  /*63c0*/  @!P1 BRA `(.L_x_109) ;  /* 0x0000002400ac9947 */ /* 0x002fea0003800000 */
.L_x_108:
[----:B------:R-:W-:Y:S05]  /*63d0*/  BSYNC B0 ;  /* 0x0000000000007941 */ /* 0x000fea0003800000 */
.L_x_107:
[----:B------:R-:W-:Y:S01]  /*63e0*/  ISETP.NE.AND P1, PT, R76, RZ, PT ;  /* 0x000000ff4c00720c */ /* 0x000fe20003f25270 */
[----:B------:R-:W-:Y:S04]  /*63f0*/  UIADD3 UR5, UPT, UPT, UR56, 0x1, URZ ;  /* 0x0000000138057890 */ /* 0x000fe8000fffe0ff */
[----:B------:R-:W-:Y:S04]  /*6400*/  UISETP.NE.AND UP0, UPT, UR5, 0x3, UPT ;  /* 0x000000030500788c */ /* 0x000fe8000bf05270 */
[----:B------:R-:W-:Y:S02]  /*6410*/  USEL UR4, URZ, 0x1, UP0 ;  /* 0x00000001ff047887 */ /* 0x000fe40008000000 */
[----:B------:R-:W-:Y:S02]  /*6420*/  USEL UR5, UR5, URZ, UP0 ;  /* 0x000000ff05057287 */ /* 0x000fe40008000000 */
[----:B------:R3:W1:Y:S02]  /*6430*/  @P1 LDS.128 R56, [R63] ;  /* 0x000000003f381984 */ /* 0x0006640000000c00 */
[----:B------:R-:W-:Y:S02]  /*6440*/  LOP3.LUT R71, R71, UR4, RZ, 0x3c, !PT ;  /* 0x0000000447477c12 */ /* 0x000fe4000f8e3cff */
[----:B------:R3:W1:Y:S01]  /*6450*/  @P1 LDS.128 R64, [R62+0x10] ;  /* 0x000010003e401984 */ /* 0x0006620000000c00 */
[----:B------:R-:W-:Y:S03]  /*6460*/  IMAD.U32 R69, RZ, RZ, UR5 ;  /* 0x00000005ff457e24 */ /* 0x000fe6000f8e00ff */
[----:B------:R3:W1:Y:S04]  /*6470*/  @P1 LDS.128 R72, [R61+0x20] ;  /* 0x000020003d481984 */ /* 0x0006680000000c00 */
[----:B------:R3:W1:Y:S02]  /*6480*/  @P1 LDS.128 R80, [R60+0x10] ;  /* 0x000010003c501984 */ /* 0x0006640000000c00 */
.L_x_106:
[----:B------:R-:W-:Y:S05]  /*6490*/  BSYNC B1 ;  /* 0x0000000000017941 */ /* 0x000fea0003800000 */
.L_x_105:
[----:B-1----:R-:W-:Y:S04]  /*64a0*/  SHF.R.U32.HI R0, RZ, 0x15, R48 ;  /* 0x00000015ff007819 */ /* 0x002fe80000011630 */
[----:B------:R-:W-:Y:S01]  /*64b0*/  LOP3.LUT P1, RZ, R0, 0x3, R96, 0x48, !PT ;  /* 0x0000000300ff7812 */ /* 0x000fe20007824860 */
[----:B------:R-:W-:Y:S01]  /*64c0*/  @!UPT UIADD3 URZ, UPT, UPT, URZ, URZ, URZ ;  /* 0x000000fffffff290 */ /* 0x000fe2000fffe0ff */
[----:B----4-:R-:W-:Y:S11]  /*64d0*/  @P0 BRA `(.L_x_110) ;  /* 0x0000000000080947 */ /* 0x010ff60003800000 */
[----:B------:R-:W1:Y:S02]  /*64e0*/  SYNCS.PHASECHK.TRANS64.TRYWAIT P0, [R106+URZ+0xb0], R2 ;  /* 0x0000b0026a0075a7 */ /* 0x000e6400080011ff */
[----:B-1----:R-:W-:Y:S05]  /*64f0*/  @!P0 BRA `(.L_x_111) ;  /* 0x0000002400748947 */ /* 0x002fea0003800000 */
.L_x_110:
[----:B------:R-:W-:Y:S05]  /*6500*/  @!P1 BRA `(.L_x_112) ;  /* 0x0000000000409947 */ /* 0x000fea0003800000 */
[----:B------:R-:W4:Y:S01]  /*6510*/  LDCU.64 UR8, c[0x4][0x70] ;  /* 0x01000e00ff0877ac */ /* 0x000f220008000a00 */
[----:B------:R-:W-:Y:S01]  /*6520*/  MOV R3, 0x0 ;  /* 0x0000000000037802 */ /* 0x000fe20000000f00 */
[----:B------:R-:W-:Y:S02]  /*6530*/  HFMA2 R12, -RZ, RZ, 0, 5.9604644775390625e-08 ;  /* 0x00000001ff0c7431 */ /* 0x000fe400000001ff */
[----:B------:R-:W-:Y:S02]  /*6540*/  IMAD.MOV.U32 R8, RZ, RZ, 0x192 ;  /* 0x00000192ff087424 */ /* 0x000fe400078e00ff */
[----:B------:R-:W-:Y:S01]  /*6550*/  IMAD.MOV.U32 R13, RZ, RZ, RZ ;  /* 0x000000ffff0d7224 */ /* 0x000fe200078e00ff */
[----:B------:R-:W5:Y:S01]  /*6560*/  LDCU.64 UR6, c[0x4][0x78] ;  /* 0x01000f00ff0677ac */ /* 0x000f620008000a00 */
[----:B-1----:R-:W1:Y:S01]  /*6570*/  LDC.64 R2, c[0x4][R3] ;  /* 0x0100000003027b82 */ /* 0x002e620000000a00 */
[----:B------:R-:W2:Y:S01]  /*6580*/  LDCU.64 UR4, c[0x4][0x10] ;  /* 0x01000200ff0477ac */ /* 0x000ea20008000a00 */
[----:B----4-:R-:W-:Y:S01]  /*6590*/  MOV R5, UR9 ;  /* 0x0000000900057c02 */ /* 0x010fe20008000f00 */
[----:B------:R-:W-:Y:S01]  /*65a0*/  IMAD.U32 R4, RZ, RZ, UR8 ;  /* 0x00000008ff047e24 */ /* 0x000fe2000f8e00ff */
[----:B-----5:R-:W-:Y:S01]  /*65b0*/  MOV R7, UR7 ;  /* 0x0000000700077c02 */ /* 0x020fe20008000f00 */
[----:B------:R-:W-:Y:S01]  /*65c0*/  IMAD.U32 R6, RZ, RZ, UR6 ;  /* 0x00000006ff067e24 */ /* 0x000fe2000f8e00ff */
[----:B--2---:R-:W-:Y:S01]  /*65d0*/  MOV R11, UR5 ;  /* 0x00000005000b7c02 */ /* 0x004fe20008000f00 */
[----:B------:R-:W-:Y:S02]  /*65e0*/  IMAD.U32 R10, RZ, RZ, UR4 ;  /* 0x00000004ff0a7e24 */ /* 0x000fe4000f8e00ff */
[----:B------:R-:W-:Y:S07]  /*65f0*/  LEPC R20, `(.L_x_112) ;  /* 0x000000001014794e */ /* 0x000fee0000000000 */
[----:B-1-3--:R-:W-:Y:S05]  /*6600*/  CALL.ABS.NOINC R2 ;  /* 0x0000000002007343 */ /* 0x00afea0003c00000 */
.L_x_112:
[----:B------:R-:W-:Y:S01]  /*6610*/  SHF.L.U32 R50, R56, 0x10, RZ ;  /* 0x0000001038327819 */ /* 0x000fe200000006ff */
[----:B------:R-:W-:Y:S05]  /*6620*/  WARPSYNC.ALL ;  /* 0x0000000000007948 */ /* 0x000fea0003800000 */
[----:B------:R-:W-:Y:S01]  /*6630*/  R2UR UR4, R48 ;  /* 0x00000000300472ca */ /* 0x000fe200000e0000 */
[----:B------:R-:W-:Y:S01]  /*6640*/  BSSY.RECONVERGENT B0, `(.L_x_113) ;  /* 0x0000085000007945 */ /* 0x000fe20003800200 */
[----:B------:R-:W-:Y:S02]  /*6650*/  LOP3.LUT R51, R56, 0xffff0000, RZ, 0xc0, !PT ;  /* 0xffff000038337812 */ /* 0x000fe400078ec0ff */
[----:B------:R-:W-:Y:S02]  /*6660*/  SHF.L.U32 R52, R57, 0x10, RZ ;  /* 0x0000001039347819 */ /* 0x000fe400000006ff */
[----:B------:R-:W-:Y:S07]  /*6670*/  ISETP.NE.AND P0, PT, R104, RZ, PT ;  /* 0x000000ff6800720c */ /* 0x000fee0003f05270 */
[----:B------:R-:W2:Y:S02]  /*6680*/  LDTM.x32 R4, tmem[UR4] ;  /* 0x00000004000479ee */ /* 0x000ea400082c0000 */
[C---:B--2---:R-:W-:Y:S01]  /*6690*/  FMUL R0, R47.reuse, R4 ;  /* 0x000000042f007220 */ /* 0x044fe20000400000 */
[C---:B-1----:R-:W-:Y:S01]  /*66a0*/  FMUL R2, R47.reuse, R5 ;  /* 0x000000052f027220 */ /* 0x042fe20000400000 */
[C---:B------:R-:W-:Y:S01]  /*66b0*/  FMUL R4, R47.reuse, R8 ;  /* 0x000000082f047220 */ /* 0x040fe20000400000 */
[C---:B------:R-:W-:Y:S01]  /*66c0*/  FMUL R3, R47.reuse, R6 ;  /* 0x000000062f037220 */ /* 0x040fe20000400000 */
[C---:B------:R-:W-:Y:S01]  /*66d0*/  FMUL R5, R47.reuse, R9 ;  /* 0x000000092f057220 */ /* 0x040fe20000400000 */
[C---:B------:R-:W-:Y:S01]  /*66e0*/  FMUL R8, R47.reuse, R12 ;  /* 0x0000000c2f087220 */ /* 0x040fe20000400000 */
[C---:B------:R-:W-:Y:S01]  /*66f0*/  FMUL R6, R47.reuse, R10 ;  /* 0x0000000a2f067220 */ /* 0x040fe20000400000 */
[C---:B------:R-:W-:Y:S01]  /*6700*/  FMUL R9, R47.reuse, R13 ;  /* 0x0000000d2f097220 */ /* 0x040fe20000400000 */
[----:B------:R-:W-:Y:S01]  /*6710*/  FMUL R12, R47, R16 ;  /* 0x000000102f0c7220 */ /* 0x000fe20000400000 */
[----:B------:R-:W-:Y:S01]  /*6720*/  FFMA R0, R49, R50, R0 ;  /* 0x0000003231007223 */ /* 0x000fe20000000000 */
[C---:B------:R-:W-:Y:S01]  /*6730*/  FMUL R10, R47.reuse, R14 ;  /* 0x0000000e2f0a7220 */ /* 0x040fe20000400000 */
[C---:B------:R-:W-:Y:S01]  /*6740*/  FMUL R13, R47.reuse, R17 ;  /* 0x000000112f0d7220 */ /* 0x040fe20000400000 */
[----:B------:R-:W-:Y:S01]  /*6750*/  FMUL R16, R47, R20 ;  /* 0x000000142f107220 */ /* 0x000fe20000400000 */
[----:B------:R-:W-:Y:S01]  /*6760*/  FFMA R2, R49, R51, R2 ;  /* 0x0000003331027223 */ /* 0x000fe20000000002 */
[C---:B------:R-:W-:Y:S01]  /*6770*/  FMUL R14, R47.reuse, R18 ;  /* 0x000000122f0e7220 */ /* 0x040fe20000400000 */
[C---:B------:R-:W-:Y:S01]  /*6780*/  FMUL R17, R47.reuse, R21 ;  /* 0x000000152f117220 */ /* 0x040fe20000400000 */
[C---:B------:R-:W-:Y:S01]  /*6790*/  FMUL R20, R47.reuse, R24 ;  /* 0x000000182f147220 */ /* 0x040fe20000400000 */
[C---:B------:R-:W-:Y:S01]  /*67a0*/  FMUL R18, R47.reuse, R22 ;  /* 0x000000162f127220 */ /* 0x040fe20000400000 */
[C---:B------:R-:W-:Y:S01]  /*67b0*/  FMUL R21, R47.reuse, R25 ;  /* 0x000000192f157220 */ /* 0x040fe20000400000 */
[C---:B------:R-:W-:Y:S01]  /*67c0*/  FMUL R24, R47.reuse, R28 ;  /* 0x0000001c2f187220 */ /* 0x040fe20000400000 */
[C---:B------:R-:W-:Y:S01]  /*67d0*/  FMUL R22, R47.reuse, R26 ;  /* 0x0000001a2f167220 */ /* 0x040fe20000400000 */
[C---:B------:R-:W-:Y:S01]  /*67e0*/  FMUL R25, R47.reuse, R29 ;  /* 0x0000001d2f197220 */ /* 0x040fe20000400000 */
[----:B------:R-:W-:Y:S01]  /*67f0*/  FMUL R28, R47, R32 ;  /* 0x000000202f1c7220 */ /* 0x000fe20000400000 */
[----:B------:R-:W-:Y:S01]  /*6800*/  LOP3.LUT R32, R57, 0xffff0000, RZ, 0xc0, !PT ;  /* 0xffff000039207812 */ /* 0x000fe200078ec0ff */
[C---:B------:R-:W-:Y:S01]  /*6810*/  FMUL R26, R47.reuse, R30 ;  /* 0x0000001e2f1a7220 */ /* 0x040fe20000400000 */
[----:B------:R-:W-:Y:S01]  /*6820*/  FMUL R29, R47, R33 ;  /* 0x000000212f1d7220 */ /* 0x000fe20000400000 */
[----:B------:R-:W-:Y:S01]  /*6830*/  SHF.L.U32 R33, R58, 0x10, RZ ;  /* 0x000000103a217819 */ /* 0x000fe200000006ff */
[----:B------:R-:W-:Y:S01]  /*6840*/  FFMA R3, R49, R52, R3 ;  /* 0x0000003431037223 */ /* 0x000fe20000000003 */
[----:B------:R-:W-:Y:S01]  /*6850*/  F2FP.BF16.F32.PACK_AB R52, R2, R0 ;  /* 0x000000000234723e */ /* 0x000fe200000010ff */
[----:B------:R-:W-:Y:S01]  /*6860*/  FMUL R7, R47, R7 ;  /* 0x000000072f077220 */ /* 0x000fe20000400000 */
[----:B------:R-:W-:Y:S01]  /*6870*/  SHF.L.U32 R0, R59, 0x10, RZ ;  /* 0x000000103b007819 */ /* 0x000fe200000006ff */
[----:B------:R-:W-:Y:S01]  /*6880*/  FMUL R30, R47, R34 ;  /* 0x000000222f1e7220 */ /* 0x000fe20000400000 */
[----:B------:R-:W-:Y:S01]  /*6890*/  LOP3.LUT R34, R58, 0xffff0000, RZ, 0xc0, !PT ;  /* 0xffff00003a227812 */ /* 0x000fe200078ec0ff */
[----:B------:R-:W-:Y:S01]  /*68a0*/  FFMA R7, R49, R32, R7 ;  /* 0x0000002031077223 */ /* 0x000fe20000000007 */
[----:B------:R-:W-:Y:S01]  /*68b0*/  LOP3.LUT R2, R59, 0xffff0000, RZ, 0xc0, !PT ;  /* 0xffff00003b027812 */ /* 0x000fe200078ec0ff */
[----:B------:R-:W-:Y:S01]  /*68c0*/  FFMA R4, R49, R33, R4 ;  /* 0x0000002131047223 */ /* 0x000fe20000000004 */
[----:B------:R-:W-:Y:S01]  /*68d0*/  FMUL R11, R47, R11 ;  /* 0x0000000b2f0b7220 */ /* 0x000fe20000400000 */
[----:B------:R-:W-:Y:S01]  /*68e0*/  FFMA R5, R49, R34, R5 ;  /* 0x0000002231057223 */ /* 0x000fe20000000005 */
[----:B------:R-:W-:Y:S01]  /*68f0*/  F2FP.BF16.F32.PACK_AB R53, R7, R3 ;  /* 0x000000030735723e */ /* 0x000fe200000010ff */
[C---:B------:R-:W-:Y:S01]  /*6900*/  FFMA R6, R49.reuse, R0, R6 ;  /* 0x0000000031067223 */ /* 0x040fe20000000006 */
[C---:B------:R-:W-:Y:S01]  /*6910*/  SHF.L.U32 R0, R64.reuse, 0x10, RZ ;  /* 0x0000001040007819 */ /* 0x040fe200000006ff */
[----:B------:R-:W-:Y:S01]  /*6920*/  FFMA R11, R49, R2, R11 ;  /* 0x00000002310b7223 */ /* 0x000fe2000000000b */
[----:B------:R-:W-:Y:S01]  /*6930*/  LOP3.LUT R2, R64, 0xffff0000, RZ, 0xc0, !PT ;  /* 0xffff000040027812 */ /* 0x000fe200078ec0ff */
[----:B------:R-:W-:Y:S01]  /*6940*/  FMUL R15, R47, R15 ;  /* 0x0000000f2f0f7220 */ /* 0x000fe20000400000 */
[----:B------:R-:W-:Y:S01]  /*6950*/  SHF.L.U32 R3, R65, 0x10, RZ ;  /* 0x0000001041037819 */ /* 0x000fe200000006ff */
[----:B------:R-:W-:Y:S01]  /*6960*/  FFMA R8, R49, R0, R8 ;  /* 0x0000000031087223 */ /* 0x000fe20000000008 */
[----:B------:R-:W-:Y:S01]  /*6970*/  LOP3.LUT R0, R65, 0xffff0000, RZ, 0xc0, !PT ;  /* 0xffff000041007812 */ /* 0x000fe200078ec0ff */
[C---:B------:R-:W-:Y:S01]  /*6980*/  FFMA R9, R49.reuse, R2, R9 ;  /* 0x0000000231097223 */ /* 0x040fe20000000009 */
[C---:B------:R-:W-:Y:S01]  /*6990*/  SHF.L.U32 R2, R66.reuse, 0x10, RZ ;  /* 0x0000001042027819 */ /* 0x040fe200000006ff */
[----:B------:R-:W-:Y:S01]  /*69a0*/  FFMA R10, R49, R3, R10 ;  /* 0x00000003310a7223 */ /* 0x000fe2000000000a */
[----:B------:R-:W-:Y:S01]  /*69b0*/  SHF.L.U32 R3, R67, 0x10, RZ ;  /* 0x0000001043037819 */ /* 0x000fe200000006ff */
[C---:B------:R-:W-:Y:S01]  /*69c0*/  FFMA R15, R49.reuse, R0, R15 ;  /* 0x00000000310f7223 */ /* 0x040fe2000000000f */
[----:B------:R-:W-:Y:S01]  /*69d0*/  LOP3.LUT R0, R66, 0xffff0000, RZ, 0xc0, !PT ;  /* 0xffff000042007812 */ /* 0x000fe200078ec0ff */
[----:B------:R-:W-:Y:S01]  /*69e0*/  FFMA R12, R49, R2, R12 ;  /* 0x00000002310c7223 */ /* 0x000fe2000000000c */
[C---:B------:R-:W-:Y:S01]  /*69f0*/  SHF.L.U32 R2, R72.reuse, 0x10, RZ ;  /* 0x0000001048027819 */ /* 0x040fe200000006ff */
[----:B------:R-:W-:Y:S01]  /*6a00*/  FMUL R19, R47, R19 ;  /* 0x000000132f137220 */ /* 0x000fe20000400000 */
[----:B------:R-:W-:Y:S01]  /*6a10*/  F2FP.BF16.F32.PACK_AB R54, R5, R4 ;  /* 0x000000040536723e */ /* 0x000fe200000010ff */
[----:B------:R-:W-:Y:S01]  /*6a20*/  FFMA R13, R49, R0, R13 ;  /* 0x00000000310d7223 */ /* 0x000fe2000000000d */
[----:B------:R-:W-:Y:S01]  /*6a30*/  LOP3.LUT R0, R67, 0xffff0000, RZ, 0xc0, !PT ;  /* 0xffff000043007812 */ /* 0x000fe200078ec0ff */
[----:B------:R-:W-:Y:S01]  /*6a40*/  FFMA R14, R49, R3, R14 ;  /* 0x00000003310e7223 */ /* 0x000fe2000000000e */
[----:B------:R-:W-:Y:S01]  /*6a50*/  LOP3.LUT R3, R72, 0xffff0000, RZ, 0xc0, !PT ;  /* 0xffff000048037812 */ /* 0x000fe200078ec0ff */
[----:B------:R-:W-:Y:S01]  /*6a60*/  FMUL R23, R47, R23 ;  /* 0x000000172f177220 */ /* 0x000fe20000400000 */
[----:B------:R-:W-:Y:S01]  /*6a70*/  F2FP.BF16.F32.PACK_AB R55, R11, R6 ;  /* 0x000000060b37723e */ /* 0x000fe200000010ff */
[----:B------:R-:W-:Y:S01]  /*6a80*/  FFMA R19, R49, R0, R19 ;  /* 0x0000000031137223 */ /* 0x000fe20000000013 */
[----:B------:R-:W-:Y:S01]  /*6a90*/  SHF.L.U32 R0, R73, 0x10, RZ ;  /* 0x0000001049007819 */ /* 0x000fe200000006ff */
[----:B------:R-:W-:Y:S01]  /*6aa0*/  FFMA R16, R49, R2, R16 ;  /* 0x0000000231107223 */ /* 0x000fe20000000010 */
[----:B------:R-:W-:Y:S01]  /*6ab0*/  LOP3.LUT R2, R73, 0xffff0000, RZ, 0xc0, !PT ;  /* 0xffff000049027812 */ /* 0x000fe200078ec0ff */
[----:B------:R-:W-:Y:S01]  /*6ac0*/  FFMA R17, R49, R3, R17 ;  /* 0x0000000331117223 */ /* 0x000fe20000000011 */
[----:B------:R-:W-:Y:S01]  /*6ad0*/  SHF.L.U32 R3, R75, 0x10, RZ ;  /* 0x000000104b037819 */ /* 0x000fe200000006ff */
[----:B------:R-:W-:Y:S01]  /*6ae0*/  FFMA R18, R49, R0, R18 ;  /* 0x0000000031127223 */ /* 0x000fe20000000012 */
[C---:B------:R-:W-:Y:S01]  /*6af0*/  SHF.L.U32 R0, R74.reuse, 0x10, RZ ;  /* 0x000000104a007819 */ /* 0x040fe200000006ff */
[----:B------:R1:W-:Y:S01]  /*6b00*/  STS.128 [R63], R52 ;  /* 0x000000343f007388 */ /* 0x0003e20000000c00 */
[----:B------:R-:W-:Y:S01]  /*6b10*/  F2FP.BF16.F32.PACK_AB R8, R9, R8 ;  /* 0x000000080908723e */ /* 0x000fe200000010ff */
[C---:B------:R-:W-:Y:S01]  /*6b20*/  FFMA R23, R49.reuse, R2, R23 ;  /* 0x0000000231177223 */ /* 0x040fe20000000017 */
[----:B------:R-:W-:Y:S01]  /*6b30*/  LOP3.LUT R2, R74, 0xffff0000, RZ, 0xc0, !PT ;  /* 0xffff00004a027812 */ /* 0x000fe200078ec0ff */
[----:B------:R-:W-:Y:S01]  /*6b40*/  FFMA R20, R49, R0, R20 ;  /* 0x0000000031147223 */ /* 0x000fe20000000014 */
[----:B------:R-:W-:Y:S01]  /*6b50*/  LOP3.LUT R0, R75, 0xffff0000, RZ, 0xc0, !PT ;  /* 0xffff00004b007812 */ /* 0x000fe200078ec0ff */
[----:B------:R-:W-:Y:S01]  /*6b60*/  FMUL R27, R47, R27 ;  /* 0x0000001b2f1b7220 */ /* 0x000fe20000400000 */
[----:B------:R-:W-:Y:S01]  /*6b70*/  F2FP.BF16.F32.PACK_AB R9, R15, R10 ;  /* 0x0000000a0f09723e */ /* 0x000fe200000010ff */
[C---:B------:R-:W-:Y:S01]  /*6b80*/  FFMA R21, R49.reuse, R2, R21 ;  /* 0x0000000231157223 */ /* 0x040fe20000000015 */
[C---:B------:R-:W-:Y:S01]  /*6b90*/  FFMA R22, R49.reuse, R3, R22 ;  /* 0x0000000331167223 */ /* 0x040fe20000000016 */
[----:B------:R-:W-:Y:S01]  /*6ba0*/  FFMA R27, R49, R0, R27 ;  /* 0x00000000311b7223 */ /* 0x000fe2000000001b */
[C---:B------:R-:W-:Y:S01]  /*6bb0*/  SHF.L.U32 R2, R80.reuse, 0x10, RZ ;  /* 0x0000001050027819 */ /* 0x040fe200000006ff */
[C---:B------:R-:W-:Y:S01]  /*6bc0*/  FMUL R31, R47.reuse, R31 ;  /* 0x0000001f2f1f7220 */ /* 0x040fe20000400000 */
[----:B------:R-:W-:Y:S01]  /*6bd0*/  LOP3.LUT R0, R80, 0xffff0000, RZ, 0xc0, !PT ;  /* 0xffff000050007812 */ /* 0x000fe200078ec0ff */
[----:B------:R-:W-:Y:S01]  /*6be0*/  FMUL R35, R47, R35 ;  /* 0x000000232f237220 */ /* 0x000fe20000400000 */
[----:B------:R-:W-:Y:S01]  /*6bf0*/  SHF.L.U32 R3, R81, 0x10, RZ ;  /* 0x0000001051037819 */ /* 0x000fe200000006ff */
[----:B------:R-:W-:Y:S01]  /*6c00*/  FFMA R24, R49, R2, R24 ;  /* 0x0000000231187223 */ /* 0x000fe20000000018 */
[----:B------:R-:W-:Y:S01]  /*6c10*/  F2FP.BF16.F32.PACK_AB R10, R13, R12 ;  /* 0x0000000c0d0a723e */ /* 0x000fe200000010ff */
[----:B------:R-:W-:Y:S01]  /*6c20*/  FFMA R25, R49, R0, R25 ;  /* 0x0000000031197223 */ /* 0x000fe20000000019 */
[----:B------:R-:W-:Y:S01]  /*6c30*/  F2FP.BF16.F32.PACK_AB R11, R19, R14 ;  /* 0x0000000e130b723e */ /* 0x000fe200000010ff */
[----:B------:R-:W-:Y:S01]  /*6c40*/  FFMA R26, R49, R3, R26 ;  /* 0x00000003311a7223 */ /* 0x000fe2000000001a */
[----:B------:R-:W-:Y:S02]  /*6c50*/  LOP3.LUT R0, R81, 0xffff0000, RZ, 0xc0, !PT ;  /* 0xffff000051007812 */ /* 0x000fe400078ec0ff */
[C---:B------:R-:W-:Y:S01]  /*6c60*/  SHF.L.U32 R2, R82.reuse, 0x10, RZ ;  /* 0x0000001052027819 */ /* 0x040fe200000006ff */
[----:B------:R1:W-:Y:S01]  /*6c70*/  STS.128 [R62+0x10], R8 ;  /* 0x000010083e007388 */ /* 0x0003e20000000c00 */
[----:B------:R-:W-:Y:S01]  /*6c80*/  LOP3.LUT R3, R82, 0xffff0000, RZ, 0xc0, !PT ;  /* 0xffff000052037812 */ /* 0x000fe200078ec0ff */
[----:B------:R-:W-:Y:S01]  /*6c90*/  FFMA R31, R49, R0, R31 ;  /* 0x00000000311f7223 */ /* 0x000fe2000000001f */
[----:B------:R-:W-:Y:S01]  /*6ca0*/  SHF.L.U32 R4, R83, 0x10, RZ ;  /* 0x0000001053047819 */ /* 0x000fe200000006ff */
[----:B------:R-:W-:Y:S01]  /*6cb0*/  FFMA R28, R49, R2, R28 ;  /* 0x00000002311c7223 */ /* 0x000fe2000000001c */
[----:B------:R-:W-:Y:S01]  /*6cc0*/  F2FP.BF16.F32.PACK_AB R16, R17, R16 ;  /* 0x000000101110723e */ /* 0x000fe200000010ff */
[----:B------:R-:W-:Y:S01]  /*6cd0*/  FFMA R29, R49, R3, R29 ;  /* 0x00000003311d7223 */ /* 0x000fe2000000001d */
[----:B------:R-:W-:Y:S01]  /*6ce0*/  LOP3.LUT R5, R83, 0xffff0000, RZ, 0xc0, !PT ;  /* 0xffff000053057812 */ /* 0x000fe200078ec0ff */
[----:B------:R-:W-:Y:S01]  /*6cf0*/  FFMA R30, R49, R4, R30 ;  /* 0x00000004311e7223 */ /* 0x000fe2000000001e */
[----:B------:R-:W-:Y:S02]  /*6d00*/  F2FP.BF16.F32.PACK_AB R17, R23, R18 ;  /* 0x000000121711723e */ /* 0x000fe400000010ff */
[----:B------:R-:W-:Y:S01]  /*6d10*/  F2FP.BF16.F32.PACK_AB R18, R21, R20 ;  /* 0x000000141512723e */ /* 0x000fe200000010ff */
[----:B------:R-:W-:Y:S01]  /*6d20*/  FFMA R35, R49, R5, R35 ;  /* 0x0000000531237223 */ /* 0x000fe20000000023 */
[----:B------:R-:W-:Y:S02]  /*6d30*/  F2FP.BF16.F32.PACK_AB R19, R27, R22 ;  /* 0x000000161b13723e */ /* 0x000fe400000010ff */
[----:B------:R-:W-:Y:S02]  /*6d40*/  F2FP.BF16.F32.PACK_AB R24, R25, R24 ;  /* 0x000000181918723e */ /* 0x000fe400000010ff */
[----:B------:R-:W-:Y:S01]  /*6d50*/  F2FP.BF16.F32.PACK_AB R25, R31, R26 ;  /* 0x0000001a1f19723e */ /* 0x000fe200000010ff */
[----:B------:R1:W-:Y:S01]  /*6d60*/  STS.128 [R61+0x20], R16 ;  /* 0x000020103d007388 */ /* 0x0003e20000000c00 */
[----:B------:R-:W-:Y:S02]  /*6d70*/  F2FP.BF16.F32.PACK_AB R26, R29, R28 ;  /* 0x0000001c1d1a723e */ /* 0x000fe400000010ff */
[----:B------:R-:W-:Y:S05]  /*6d80*/  F2FP.BF16.F32.PACK_AB R27, R35, R30 ;  /* 0x0000001e231b723e */ /* 0x000fea00000010ff */
[----:B------:R1:W-:Y:S01]  /*6d90*/  STS.128 [R60+0x10], R24 ;  /* 0x000010183c007388 */ /* 0x0003e20000000c00 */
[----:B------:R-:W-:Y:S01]  /*6da0*/  @!PT LDS RZ, [RZ] ;  /* 0x00000000fffff984 */ /* 0x000fe20000000800 */
[----:B------:R-:W-:Y:S01]  /*6db0*/  @!PT LDS RZ, [RZ] ;  /* 0x00000000fffff984 */ /* 0x000fe20000000800 */
[----:B------:R-:W-:Y:S01]  /*6dc0*/  @!PT LDS RZ, [RZ] ;  /* 0x00000000fffff984 */ /* 0x000fe20000000800 */
[----:B------:R-:W-:Y:S01]  /*6dd0*/  @!PT LDS RZ, [RZ] ;  /* 0x00000000fffff984 */ /* 0x000fe20000000800 */
[----:B------:R2:W-:Y:S07]  /*6de0*/  MEMBAR.ALL.CTA ;  /* 0x0000000000007992 */ /* 0x0005ee0000008000 */
[----:B--2---:R-:W2:Y:S02]  /*6df0*/  FENCE.VIEW.ASYNC.S ;  /* 0x00000000000073c6 */ /* 0x004ea40000000000 */
[----:B--2---:R-:W-:Y:S06]  /*6e00*/  BAR.SYNC.DEFER_BLOCKING 0x1, 0x80 ;  /* 0x0042000000007b1d */ /* 0x004fec0000010000 */
[----:B------:R-:W-:Y:S05]  /*6e10*/  @P0 BRA `(.L_x_114) ;  /* 0x00000000001c0947 */ /* 0x000fea0003800000 */
[----:B------:R-:W-:Y:S01]  /*6e20*/  R2UR UR4, R68 ;  /* 0x00000000440472ca */ /* 0x000fe200000e0000 */
[----:B------:R-:W-:Y:S01]  /*6e30*/  UIADD3 UR6, UP0, UPT, UR54, 0x680, URZ ;  /* 0x0000068036067890 */ /* 0x000fe2000ff1e0ff */
[----:B------:R-:W-:Y:S03]  /*6e40*/  UMOV UR43, UR36 ;  /* 0x00000024002b7c82 */ /* 0x000fe60008000000 */
[----:B------:R-:W-:Y:S08]  /*6e50*/  UIADD3.X UR7, UPT, UPT, URZ, UR55, URZ, UP0, !UPT ;  /* 0x00000037ff077290 */ /* 0x000ff000087fe4ff */
[----:B------:R-:W-:Y:S09]  /*6e60*/  UIADD3 UR40, UPT, UPT, UR48, 0x200, UR4 ;  /* 0x0000020030287890 */ /* 0x000ff2000fffe004 */
[----:B------:R2:W-:Y:S02]  /*6e70*/  UTMASTG.3D [UR40], [UR6] ;  /* 0x00000028060073b5 */ /* 0x0005e40008010000 */
[----:B--2---:R0:W-:Y:S02]  /*6e80*/  UTMACMDFLUSH ;  /* 0x00000000000079b7 */ /* 0x0041e40000000000 */
.L_x_114:
[----:B------:R-:W-:Y:S05]  /*6e90*/  BSYNC.RECONVERGENT B0 ;  /* 0x0000000000007941 */ /* 0x000fea0003800200 */
.L_x_113:
[----:B------:R-:W-:Y:S01]  /*6ea0*/  UIADD3 UR40, UPT, UPT, UR56, 0x1, URZ ;  /* 0x0000000138287890 */ /* 0x000fe2000fffe0ff */
[----:B------:R-:W-:Y:S03]  /*6eb0*/  BSSY.RECONVERGENT B0, `(.L_x_115) ;  /* 0x0000005000007945 */ /* 0x000fe60003800200 */
[----:B------:R-:W-:Y:S04]  /*6ec0*/  UISETP.NE.AND UP0, UPT, UR40, 0x3, UPT ;  /* 0x000000032800788c */ /* 0x000fe8000bf05270 */
[----:B------:R-:W-:Y:S01]  /*6ed0*/  USEL UR43, UR40, URZ, UP0 ;  /* 0x000000ff282b7287 */ /* 0x000fe20008000000 */
[----:B------:R-:W-:Y:S11]  /*6ee0*/  @P0 BRA `(.L_x_116) ;  /* 0x0000000000040947 */ /* 0x000ff60003800000 */
[----:B------:R-:W-:Y:S04]  /*6ef0*/  DEPBAR.LE SB0, 0x1 ;  /* 0x000080400000791a */ /* 0x000fe80000000000 */
.L_x_116:
[----:B------:R-:W-:Y:S05]  /*6f00*/  BSYNC.RECONVERGENT B0 ;  /* 0x0000000000007941 */ /* 0x000fea0003800200 */
.L_x_115:
[----:B------:R-:W-:Y:S01]  /*6f10*/  BAR.SYNC.DEFER_BLOCKING 0x1, 0x80 ;  /* 0x0042000000007b1d */ /* 0x000fe20000010000 */
[----:B------:R-:W-:Y:S01]  /*6f20*/  ISETP.NE.AND P1, PT, R109, RZ, PT ;  /* 0x000000ff6d00720c */ /* 0x000fe20003f25270 */
[----:B------:R-:W-:Y:S01]  /*6f30*/  UISETP.NE.AND UP0, UPT, UR50, URZ, UPT ;  /* 0x000000ff3200728c */ /* 0x000fe2000bf05270 */
[----:B------:R-:W-:Y:S11]  /*6f40*/  LEA R2, R69, UR48, 0x3 ;  /* 0x0000003045027c11 */ /* 0x000ff6000f8e18ff */
[----:B------:R-:W-:Y:S01]  /*6f50*/  @P1 SHF.L.U32 R3, R71, 0x1f, RZ ;  /* 0x0000001f47031819 */ /* 0x000fe200000006ff */
[----:B------:R-:W-:Y:S06]  /*6f60*/  BRA.U !UP0, `(.L_x_117) ;  /* 0x0000000108247547 */ /* 0x000fec000b800000 */
[----:B------:R-:W-:Y:S01]  /*6f70*/  IMAD.U32 R4, RZ, RZ, UR49 ;  /* 0x00000031ff047e24 */ /* 0x000fe2000f8e00ff */
[----:B------:R-:W-:Y:S01]  /*6f80*/  MOV R0, UR37 ;  /* 0x0000002500007c02 */ /* 0x000fe20008000f00 */
[----:B------:R-:W-:Y:S03]  /*6f90*/  UIADD3 UR49, UPT, UPT, UR49, 0x1, URZ ;  /* 0x0000000131317890 */ /* 0x000fe6000fffe0ff */
[----:B------:R-:W-:Y:S01]  /*6fa0*/  @P1 LEA R4, R4, UR48, 0x3 ;  /* 0x0000003004041c11 */ /* 0x000fe2000f8e18ff */
[----:B------:R-:W-:Y:S04]  /*6fb0*/  UISETP.NE.AND UP0, UPT, UR49, 0x3, UPT ;  /* 0x000000033100788c */ /* 0x000fe8000bf05270 */
[----:B------:R-:W-:Y:S01]  /*6fc0*/  @P1 VIADD R4, R4, 0x68 ;  /* 0x0000006804041836 */ /* 0x000fe20000000000 */
[----:B------:R-:W-:Y:S04]  /*6fd0*/  USEL UR49, UR49, URZ, UP0 ;  /* 0x000000ff31317287 */ /* 0x000fe80008000000 */
[----:B------:R-:W-:Y:S04]  /*6fe0*/  @P1 PRMT R0, R0, 0x654, R4 ;  /* 0x0000065400001816 */ /* 0x000fe80000000004 */
[----:B------:R2:W-:Y:S04]  /*6ff0*/  @P1 SYNCS.ARRIVE.TRANS64.RED.A1T0 RZ, [R0+URZ], RZ ;  /* 0x000000ff00ff19a7 */ /* 0x0005e800081004ff */
.L_x_117:
[----:B------:R-:W4:Y:S01]  /*7000*/  @P1 SYNCS.PHASECHK.TRANS64.TRYWAIT P0, [R2+URZ+0x50], R3 ;  /* 0x00005003020015a7 */ /* 0x000f2200080011ff */
[----:B------:R-:W-:Y:S01]  /*7010*/  BSSY B1, `(.L_x_118) ;  /* 0x0000015000017945 */ /* 0x000fe20003800000 */
[----:B----4-:R-:W-:Y:S03]  /*7020*/  @P1 SEL R70, RZ, 0x1, !P0 ;  /* 0x00000001ff461807 */ /* 0x010fe60004000000 */
[----:B------:R-:W-:Y:S05]  /*7030*/  @!P1 BRA `(.L_x_119) ;  /* 0x0000000000489947 */ /* 0x000fea0003800000 */
[----:B------:R-:W-:Y:S01]  /*7040*/  ISETP.NE.AND P1, PT, R76, RZ, PT ;  /* 0x000000ff4c00720c */ /* 0x000fe20003f25270 */
[----:B------:R-:W-:Y:S01]  /*7050*/  BSSY B0, `(.L_x_120) ;  /* 0x000000a000007945 */ /* 0x000fe20003800000 */
[----:B------:R-:W-:Y:S11]  /*7060*/  ISETP.NE.AND P0, PT, R70, RZ, PT ;  /* 0x000000ff4600720c */ /* 0x000ff60003f05270 */
[----:B------:R-:W-:Y:S04]  /*7070*/  @P1 IMAD R69, R69, 0x2000, R103 ;  /* 0x0000200045451824 */ /* 0x000fe800078e0267 */
[----:B------:R-:W-:Y:S01]  /*7080*/  @P1 IMAD.IADD R4, R111, 0x1, R69 ;  /* 0x000000016f041824 */ /* 0x000fe200078e0245 */
[----:B------:R-:W-:Y:S03]  /*7090*/  @P1 IADD3 R3, PT, PT, R110, R69, RZ ;  /* 0x000000456e031210 */ /* 0x000fe60007ffe0ff */
[----:B--2---:R-:W-:Y:S01]  /*70a0*/  @P1 IMAD.IADD R0, R102, 0x1, R4 ;  /* 0x0000000166001824 */ /* 0x004fe200078e0204 */
[----:B------:R-:W-:Y:S06]  /*70b0*/  @P0 BRA `(.L_x_121) ;  /* 0x00000000000c0947 */ /* 0x000fec0003800000 */
[----:B------:R-:W-:Y:S04]  /*70c0*/  SHF.L.U32 R71, R71, 0x1f, RZ ;  /* 0x0000001f47477819 */ /* 0x000fe800000006ff */
[----:B------:R-:W2:Y:S02]  /*70d0*/  SYNCS.PHASECHK.TRANS64.TRYWAIT P0, [R2+URZ+0x50], R71 ;  /* 0x00005047020075a7 */ /* 0x000ea400080011ff */
[----:B--2---:R-:W-:Y:S05]  /*70e0*/  @!P0 BRA `(.L_x_122) ;  /* 0x00000018008c8947 */ /* 0x004fea0003800000 */
.L_x_121:
[----:B------:R-:W-:Y:S05]  /*70f0*/  BSYNC B0 ;  /* 0x0000000000007941 */ /* 0x000fea0003800000 */
.L_x_120:
[----:B------:R-:W-:Y:S11]  /*7100*/  ISETP.NE.AND P0, PT, R76, RZ, PT ;  /* 0x000000ff4c00720c */ /* 0x000ff60003f05270 */
[----:B------:R-:W-:Y:S02]  /*7110*/  @!UPT UIADD3 URZ, UPT, UPT, URZ, URZ, URZ ;  /* 0x000000fffffff290 */ /* 0x000fe4000fffe0ff */
[----:B------:R4:W1:Y:S04]  /*7120*/  @P0 LDS.128 R56, [R69] ;  /* 0x0000000045380984 */ /* 0x0008680000000c00 */
[----:B------:R4:W1:Y:S04]  /*7130*/  @P0 LDS.128 R72, [R3+0x20] ;  /* 0x0000200003480984 */ /* 0x0008680000000c00 */
[----:B------:R4:W1:Y:S04]  /*7140*/  @P0 LDS.128 R64, [R4+0x10] ;  /* 0x0000100004400984 */ /* 0x0008680000000c00 */
[----:B------:R4:W1:Y:S02]  /*7150*/  @P0 LDS.128 R80, [R0+0x10] ;  /* 0x0000100000500984 */ /* 0x0008640000000c00 */
.L_x_119:
[----:B------:R-:W-:Y:S05]  /*7160*/  BSYNC B1 ;  /* 0x0000000000017941 */ /* 0x000fea0003800000 */
.L_x_118:
[----:B--2-4-:R-:W-:Y:S05]  /*7170*/  VIADD R0, R48, 0x20 ;  /* 0x0000002030007836 */ /* 0x014fea0000000000 */
[----:B------:R-:W-:Y:S04]  /*7180*/  SHF.R.U32.HI R0, RZ, 0x15, R0 ;  /* 0x00000015ff007819 */ /* 0x000fe80000011600 */
[----:B------:R-:W-:Y:S11]  /*7190*/  LOP3.LUT P0, RZ, R0, 0x3, R96, 0x48, !PT ;  /* 0x0000000300ff7812 */ /* 0x000ff60007804860 */
[----:B------:R-:W-:Y:S02]  /*71a0*/  @!UPT UIADD3 URZ, UPT, UPT, URZ, URZ, URZ ;  /* 0x000000fffffff290 */ /* 0x000fe4000fffe0ff */
[----:B------:R-:W-:Y:S05]  /*71b0*/  @!P0 BRA `(.L_x_123) ;  /* 0x0000000000408947 */ /* 0x000fea0003800000 */
[----:B------:R-:W2:Y:S01]  /*71c0*/  LDCU.64 UR8, c[0x4][0x70] ;  /* 0x01000e00ff0877ac */ /* 0x000ea20008000a00 */
[----:B------:R-:W-:Y:S01]  /*71d0*/  MOV R3, 0x0 ;  /* 0x0000000000037802 */ /* 0x000fe20000000f00 */
[----:B------:R-:W-:Y:S02]  /*71e0*/  HFMA2 R12, -RZ, RZ, 0, 5.9604644775390625e-08 ;  /* 0x00000001ff0c7431 */ /* 0x000fe400000001ff */
[----:B-1----:R-:W-:Y:S02]  /*71f0*/  IMAD.MOV.U32 R8, RZ, RZ, 0x192 ;  /* 0x00000192ff087424 */ /* 0x002fe400078e00ff */
[----:B------:R-:W-:Y:S01]  /*7200*/  IMAD.MOV.U32 R13, RZ, RZ, RZ ;  /* 0x000000ffff0d7224 */ /* 0x000fe200078e00ff */
[----:B------:R-:W1:Y:S01]  /*7210*/  LDCU.64 UR6, c[0x4][0x78] ;  /* 0x01000f00ff0677ac */ /* 0x000e620008000a00 */
[----:B------:R-:W4:Y:S01]  /*7220*/  LDC.64 R2, c[0x4][R3] ;  /* 0x0100000003027b82 */ /* 0x000f220000000a00 */
[----:B------:R-:W5:Y:S01]  /*7230*/  LDCU.64 UR4, c[0x4][0x10] ;  /* 0x01000200ff0477ac */ /* 0x000f620008000a00 */
[----:B--2---:R-:W-:Y:S01]  /*7240*/  MOV R5, UR9 ;  /* 0x0000000900057c02 */ /* 0x004fe20008000f00 */
[----:B------:R-:W-:Y:S01]  /*7250*/  IMAD.U32 R4, RZ, RZ, UR8 ;  /* 0x00000008ff047e24 */ /* 0x000fe2000f8e00ff */
[----:B-1----:R-:W-:Y:S01]  /*7260*/  MOV R7, UR7 ;  /* 0x0000000700077c02 */ /* 0x002fe20008000f00 */
[----:B------:R-:W-:Y:S01]  /*7270*/  IMAD.U32 R6, RZ, RZ, UR6 ;  /* 0x00000006ff067e24 */ /* 0x000fe2000f8e00ff */
[----:B-----5:R-:W-:Y:S01]  /*7280*/  MOV R11, UR5 ;  /* 0x00000005000b7c02 */ /* 0x020fe20008000f00 */
[----:B------:R-:W-:Y:S02]  /*7290*/  IMAD.U32 R10, RZ, RZ, UR4 ;  /* 0x00000004ff0a7e24 */ /* 0x000fe4000f8e00ff */
[----:B------:R-:W-:Y:S07]  /*72a0*/  LEPC R20, `(.L_x_123) ;  /* 0x000000001014794e */ /* 0x000fee0000000000 */
[----:B---34-:R-:W-:Y:S05]  /*72b0*/  CALL.ABS.NOINC R2 ;  /* 0x0000000002007343 */ /* 0x018fea0003c00000 */
.L_x_123:
[----:B------:R-:W-:Y:S01]  /*72c0*/  ISETP.NE.AND P0, PT, R104, RZ, PT ;  /* 0x000000ff6800720c */ /* 0x000fe20003f05270 */
[----:B------:R-:W-:Y:S05]  /*72d0*/  WARPSYNC.ALL ;  /* 0x0000000000007948 */ /* 0x000fea0003800000 */
[----:B------:R-:W-:Y:S01]  /*72e0*/  R2UR UR4, R48 ;  /* 0x00000000300472ca */ /* 0x000fe200000e0000 */
[----:B------:R-:W-:Y:S01]  /*72f0*/  USHF.L.U32 UR8, UR43, 0xd, URZ ;  /* 0x0000000d2b087899 */ /* 0x000fe200080006ff */
[C---:B-1----:R-:W-:Y:S01]  /*7300*/  SHF.L.U32 R48, R56.reuse, 0x10, RZ ;  /* 0x0000001038307819 */ /* 0x042fe200000006ff */
[----:B------:R-:W-:Y:S01]  /*7310*/  BSSY.RECONVERGENT B0, `(.L_x_124) ;  /* 0x000008d000007945 */ /* 0x000fe20003800200 */
[----:B------:R-:W-:Y:S02]  /*7320*/  LOP3.LUT R50, R56, 0xffff0000, RZ, 0xc0, !PT ;  /* 0xffff000038327812 */ /* 0x000fe400078ec0ff */
[C---:B------:R-:W-:Y:S02]  /*7330*/  SHF.L.U32 R51, R57.reuse, 0x10, RZ ;  /* 0x0000001039337819 */ /* 0x040fe400000006ff */
[----:B------:R-:W-:Y:S02]  /*7340*/  LOP3.LUT R52, R57, 0xffff0000, RZ, 0xc0, !PT ;  /* 0xffff000039347812 */ /* 0x000fe400078ec0ff */
[C---:B------:R-:W-:Y:S02]  /*7350*/  SHF.L.U32 R53, R58.reuse, 0x10, RZ ;  /* 0x000000103a357819 */ /* 0x040fe400000006ff */
[----:B------:R-:W-:Y:S01]  /*7360*/  IADD3 R0, PT, PT, R103, UR8, RZ ;  /* 0x0000000867007c10 */ /* 0x000fe2000fffe0ff */
[----:B------:R-:W1:Y:S01]  /*7370*/  LDTM.x32 R4, tmem[UR4+0x20] ;  /* 0x00002004000479ee */ /* 0x000e6200082c0000 */
[----:B------:R-:W-:Y:S01]  /*7380*/  LOP3.LUT R54, R58, 0xffff0000, RZ, 0xc0, !PT ;  /* 0xffff00003a367812 */ /* 0x000fe200078ec0ff */
[----:B------:R-:W-:Y:S01]  /*7390*/  NOP ;  /* 0x0000000000007918 */ /* 0x000fe20000000000 */
[C---:B------:R-:W-:Y:S02]  /*73a0*/  SHF.L.U32 R55, R59.reuse, 0x10, RZ ;  /* 0x000000103b377819 */ /* 0x040fe400000006ff */
[----:B------:R-:W-:Y:S02]  /*73b0*/  LOP3.LUT R56, R59, 0xffff0000, RZ, 0xc0, !PT ;  /* 0xffff00003b387812 */ /* 0x000fe400078ec0ff */
[----:B------:R-:W-:Y:S02]  /*73c0*/  SHF.L.U32 R57, R64, 0x10, RZ ;  /* 0x0000001040397819 */ /* 0x000fe400000006ff */
[-C--:B------:R-:W-:Y:S02]  /*73d0*/  IADD3 R111, PT, PT, R111, R0.reuse, RZ ;  /* 0x000000006f6f7210 */ /* 0x080fe40007ffe0ff */
[----:B------:R-:W-:Y:S02]  /*73e0*/  IADD3 R110, PT, PT, R110, R0, RZ ;  /* 0x000000006e6e7210 */ /* 0x000fe40007ffe0ff */
[----:B------:R-:W-:Y:S02]  /*73f0*/  LOP3.LUT R58, R64, 0xffff0000, RZ, 0xc0, !PT ;  /* 0xffff0000403a7812 */ /* 0x000fe400078ec0ff */
[C---:B------:R-:W-:Y:S02]  /*7400*/  SHF.L.U32 R59, R65.reuse, 0x10, RZ ;  /* 0x00000010413b7819 */ /* 0x040fe400000006ff */
[----:B---3--:R-:W-:Y:S02]  /*7410*/  LOP3.LUT R60, R65, 0xffff0000, RZ, 0xc0, !PT ;  /* 0xffff0000413c7812 */ /* 0x008fe400078ec0ff */
[C---:B------:R-:W-:Y:S02]  /*7420*/  SHF.L.U32 R61, R66.reuse, 0x10, RZ ;  /* 0x00000010423d7819 */ /* 0x040fe400000006ff */
[----:B------:R-:W-:Y:S02]  /*7430*/  LOP3.LUT R62, R66, 0xffff0000, RZ, 0xc0, !PT ;  /* 0xffff0000423e7812 */ /* 0x000fe400078ec0ff */
[----:B------:R-:W-:Y:S01]  /*7440*/  SHF.L.U32 R63, R67, 0x10, RZ ;  /* 0x00000010433f7819 */ /* 0x000fe200000006ff */
[C---:B-1----:R-:W-:Y:S01]  /*7450*/  FMUL R4, R47.reuse, R4 ;  /* 0x000000042f047220 */ /* 0x042fe20000400000 */
[----:B------:R-:W-:Y:S01]  /*7460*/  IADD3 R106, PT, PT, R106, 0xd0, RZ ;  /* 0x000000d06a6a7810 */ /* 0x000fe20007ffe0ff */
[----:B------:R-:W-:Y:S01]  /*7470*/  FMUL R5, R47, R5 ;  /* 0x000000052f057220 */ /* 0x000fe20000400000 */
[----:B------:R-:W-:Y:S01]  /*7480*/  LOP3.LUT R64, R67, 0xffff0000, RZ, 0xc0, !PT ;  /* 0xffff000043407812 */ /* 0x000fe200078ec0ff */
[C---:B------:R-:W-:Y:S01]  /*7490*/  FMUL R6, R47.reuse, R6 ;  /* 0x000000062f067220 */ /* 0x040fe20000400000 */
[C---:B------:R-:W-:Y:S01]  /*74a0*/  SHF.L.U32 R65, R72.reuse, 0x10, RZ ;  /* 0x0000001048417819 */ /* 0x040fe200000006ff */
[----:B------:R-:W-:Y:S01]  /*74b0*/  FMUL R7, R47, R7 ;  /* 0x000000072f077220 */ /* 0x000fe20000400000 */
[----:B------:R-:W-:Y:S01]  /*74c0*/  LOP3.LUT R66, R72, 0xffff0000, RZ, 0xc0, !PT ;  /* 0xffff000048427812 */ /* 0x000fe200078ec0ff */
[----:B------:R-:W-:Y:S01]  /*74d0*/  FFMA R4, R49, R48, R4 ;  /* 0x0000003031047223 */ /* 0x000fe20000000004 */
[----:B------:R-:W-:Y:S01]  /*74e0*/  SHF.L.U32 R67, R73, 0x10, RZ ;  /* 0x0000001049437819 */ /* 0x000fe200000006ff */
[----:B------:R-:W-:Y:S01]  /*74f0*/  FMUL R8, R47, R8 ;  /* 0x000000082f087220 */ /* 0x000fe20000400000 */
[----:B------:R-:W-:Y:S01]  /*7500*/  LOP3.LUT R106, R106, 0xfefffff8, RZ, 0xc0, !PT ;  /* 0xfefffff86a6a7812 */ /* 0x000fe200078ec0ff */
[----:B------:R-:W-:Y:S01]  /*7510*/  FFMA R5, R49, R50, R5 ;  /* 0x0000003231057223 */ /* 0x000fe20000000005 */
[----:B------:R-:W-:Y:S01]  /*7520*/  LOP3.LUT R68, R73, 0xffff0000, RZ, 0xc0, !PT ;  /* 0xffff000049447812 */ /* 0x000fe200078ec0ff */
[----:B------:R-:W-:Y:S01]  /*7530*/  FMUL R9, R47, R9 ;  /* 0x000000092f097220 */ /* 0x000fe20000400000 */
[C---:B------:R-:W-:Y:S01]  /*7540*/  SHF.L.U32 R69, R74.reuse, 0x10, RZ ;  /* 0x000000104a457819 */ /* 0x040fe200000006ff */
[----:B------:R1:W-:Y:S01]  /*7550*/  SYNCS.ARRIVE.TRANS64.RED.A1T0 RZ, [R106+URZ], RZ ;  /* 0x000000ff6aff79a7 */ /* 0x0003e200081004ff */
[----:B------:R-:W-:Y:S01]  /*7560*/  F2FP.BF16.F32.PACK_AB R4, R5, R4 ;  /* 0x000000040504723e */ /* 0x000fe200000010ff */
[C---:B------:R-:W-:Y:S01]  /*7570*/  FFMA R6, R49.reuse, R51, R6 ;  /* 0x0000003331067223 */ /* 0x040fe20000000006 */
[C---:B------:R-:W-:Y:S01]  /*7580*/  FFMA R7, R49.reuse, R52, R7 ;  /* 0x0000003431077223 */ /* 0x040fe20000000007 */
[C---:B------:R-:W-:Y:S01]  /*7590*/  FFMA R8, R49.reuse, R53, R8 ;  /* 0x0000003531087223 */ /* 0x040fe20000000008 */
[----:B------:R-:W-:Y:S01]  /*75a0*/  LOP3.LUT R70, R74, 0xffff0000, RZ, 0xc0, !PT ;  /* 0xffff00004a467812 */ /* 0x000fe200078ec0ff */
[----:B------:R-:W-:Y:S01]  /*75b0*/  FFMA R9, R49, R54, R9 ;  /* 0x0000003631097223 */ /* 0x000fe20000000009 */
[----:B------:R-:W-:Y:S01]  /*75c0*/  FMUL R10, R47, R10 ;  /* 0x0000000a2f0a7220 */ /* 0x000fe20000400000 */
[----:B------:R-:W-:Y:S01]  /*75d0*/  F2FP.BF16.F32.PACK_AB R5, R7, R6 ;  /* 0x000000060705723e */ /* 0x000fe200000010ff */
[C---:B------:R-:W-:Y:S01]  /*75e0*/  FMUL R11, R47.reuse, R11 ;  /* 0x0000000b2f0b7220 */ /* 0x040fe20000400000 */
[----:B------:R-:W-:Y:S01]  /*75f0*/  FMUL R0, R47, R12 ;  /* 0x0000000c2f007220 */ /* 0x000fe20000400000 */
[----:B------:R-:W-:Y:S01]  /*7600*/  F2FP.BF16.F32.PACK_AB R6, R9, R8 ;  /* 0x000000080906723e */ /* 0x000fe200000010ff */
[C---:B------:R-:W-:Y:S01]  /*7610*/  FFMA R10, R49.reuse, R55, R10 ;  /* 0x00000037310a7223 */ /* 0x040fe2000000000a */
[----:B------:R-:W-:Y:S01]  /*7620*/  FFMA R11, R49, R56, R11 ;  /* 0x00000038310b7223 */ /* 0x000fe2000000000b */
[----:B------:R-:W-:Y:S01]  /*7630*/  SHF.L.U32 R71, R75, 0x10, RZ ;  /* 0x000000104b477819 */ /* 0x000fe200000006ff */
[----:B------:R-:W-:Y:S01]  /*7640*/  FFMA R0, R49, R57, R0 ;  /* 0x0000003931007223 */ /* 0x000fe20000000000 */
[----:B------:R-:W-:Y:S01]  /*7650*/  FMUL R2, R47, R13 ;  /* 0x0000000d2f027220 */ /* 0x000fe20000400000 */
[----:B------:R-:W-:Y:S01]  /*7660*/  LOP3.LUT R72, R75, 0xffff0000, RZ, 0xc0, !PT ;  /* 0xffff00004b487812 */ /* 0x000fe200078ec0ff */
[----:B------:R-:W-:Y:S01]  /*7670*/  FMUL R3, R47, R14 ;  /* 0x0000000e2f037220 */ /* 0x000fe20000400000 */
[----:B------:R-:W-:Y:S01]  /*7680*/  F2FP.BF16.F32.PACK_AB R7, R11, R10 ;  /* 0x0000000a0b07723e */ /* 0x000fe200000010ff */
[----:B------:R-:W-:Y:S01]  /*7690*/  FFMA R2, R49, R58, R2 ;  /* 0x0000003a31027223 */ /* 0x000fe20000000002 */
[C---:B------:R-:W-:Y:S01]  /*76a0*/  FMUL R15, R47.reuse, R15 ;  /* 0x0000000f2f0f7220 */ /* 0x040fe20000400000 */
[C---:B------:R-:W-:Y:S01]  /*76b0*/  FMUL R12, R47.reuse, R16 ;  /* 0x000000102f0c7220 */ /* 0x040fe20000400000 */
[----:B------:R-:W-:Y:S01]  /*76c0*/  FMUL R13, R47, R17 ;  /* 0x000000112f0d7220 */ /* 0x000fe20000400000 */
[----:B------:R1:W-:Y:S01]  /*76d0*/  STS.128 [R103+UR8], R4 ;  /* 0x0000000467007988 */ /* 0x0003e20008000c08 */
[C---:B------:R-:W-:Y:S01]  /*76e0*/  SHF.L.U32 R73, R80.reuse, 0x10, RZ ;  /* 0x0000001050497819 */ /* 0x040fe200000006ff */
[C---:B------:R-:W-:Y:S01]  /*76f0*/  FFMA R3, R49.reuse, R59, R3 ;  /* 0x0000003b31037223 */ /* 0x040fe20000000003 */
[----:B------:R-:W-:Y:S01]  /*7700*/  LOP3.LUT R74, R80, 0xffff0000, RZ, 0xc0, !PT ;  /* 0xffff0000504a7812 */ /* 0x000fe200078ec0ff */
[C---:B------:R-:W-:Y:S01]  /*7710*/  FFMA R15, R49.reuse, R60, R15 ;  /* 0x0000003c310f7223 */ /* 0x040fe2000000000f */
[----:B------:R-:W-:Y:S01]  /*7720*/  F2FP.BF16.F32.PACK_AB R8, R2, R0 ;  /* 0x000000000208723e */ /* 0x000fe200000010ff */
[C---:B------:R-:W-:Y:S01]  /*7730*/  FFMA R12, R49.reuse, R61, R12 ;  /* 0x0000003d310c7223 */ /* 0x040fe2000000000c */
[----:B------:R-:W-:Y:S01]  /*7740*/  IADD3 R0, PT, PT, R102, R111, RZ ;  /* 0x0000006f66007210 */ /* 0x000fe20007ffe0ff */
[----:B------:R-:W-:Y:S01]  /*7750*/  FFMA R13, R49, R62, R13 ;  /* 0x0000003e310d7223 */ /* 0x000fe2000000000d */
[----:B------:R-:W-:Y:S01]  /*7760*/  F2FP.BF16.F32.PACK_AB R9, R15, R3 ;  /* 0x000000030f09723e */ /* 0x000fe200000010ff */
[C---:B------:R-:W-:Y:S01]  /*7770*/  FMUL R14, R47.reuse, R18 ;  /* 0x000000122f0e7220 */ /* 0x040fe20000400000 */
[C---:B------:R-:W-:Y:S01]  /*7780*/  FMUL R19, R47.reuse, R19 ;  /* 0x000000132f137220 */ /* 0x040fe20000400000 */
[C---:B------:R-:W-:Y:S01]  /*7790*/  FMUL R16, R47.reuse, R20 ;  /* 0x000000142f107220 */ /* 0x040fe20000400000 */
[----:B------:R-:W-:Y:S01]  /*77a0*/  FMUL R17, R47, R21 ;  /* 0x000000152f117220 */ /* 0x000fe20000400000 */
[----:B------:R-:W-:Y:S01]  /*77b0*/  FFMA R14, R49, R63, R14 ;  /* 0x0000003f310e7223 */ /* 0x000fe2000000000e */
        /* <DEDUP_REMOVED lines=11> */
[----:B------:R-:W-:Y:S01]  /*7870*/  F2FP.BF16.F32.PACK_AB R10, R13, R12 ;  /* 0x0000000c0d0a723e */ /* 0x000fe200000010ff */
[----:B------:R-:W-:Y:S01]  /*7880*/  FFMA R20, R49, R69, R20 ;  /* 0x0000004531147223 */ /* 0x000fe20000000014 */
[----:B------:R-:W-:Y:S01]  /*7890*/  F2FP.BF16.F32.PACK_AB R11, R19, R14 ;  /* 0x0000000e130b723e */ /* 0x000fe200000010ff */
[----:B------:R-:W-:Y:S01]  /*78a0*/  FMUL R24, R47, R28 ;  /* 0x0000001c2f187220 */ /* 0x000fe20000400000 */
[----:B------:R-:W-:Y:S01]  /*78b0*/  FFMA R21, R49, R70, R21 ;  /* 0x0000004631157223 */ /* 0x000fe20000000015 */
[----:B------:R-:W-:Y:S01]  /*78c0*/  SHF.L.U32 R75, R81, 0x10, RZ ;  /* 0x00000010514b7819 */ /* 0x000fe200000006ff */
[----:B------:R-:W-:Y:S01]  /*78d0*/  FMUL R25, R47, R29 ;  /* 0x0000001d2f197220 */ /* 0x000fe20000400000 */
[----:B------:R1:W-:Y:S01]  /*78e0*/  STS.128 [R111+0x10], R8 ;  /* 0x000010086f007388 */ /* 0x0003e20000000c00 */
[----:B------:R-:W-:Y:S01]  /*78f0*/  FFMA R22, R49, R71, R22 ;  /* 0x0000004731167223 */ /* 0x000fe20000000016 */
[----:B------:R-:W-:Y:S01]  /*7900*/  LOP3.LUT R76, R81, 0xffff0000, RZ, 0xc0, !PT ;  /* 0xffff0000514c7812 */ /* 0x000fe200078ec0ff */
[----:B------:R-:W-:Y:S01]  /*7910*/  FMUL R26, R47, R30 ;  /* 0x0000001e2f1a7220 */ /* 0x000fe20000400000 */
[----:B------:R-:W-:Y:S01]  /*7920*/  FFMA R27, R49, R72, R27 ;  /* 0x00000048311b7223 */ /* 0x000fe2000000001b */
[C---:B------:R-:W-:Y:S01]  /*7930*/  SHF.L.U32 R77, R82.reuse, 0x10, RZ ;  /* 0x00000010524d7819 */ /* 0x040fe200000006ff */
[----:B------:R-:W-:Y:S01]  /*7940*/  FMUL R31, R47, R31 ;  /* 0x0000001f2f1f7220 */ /* 0x000fe20000400000 */
[----:B------:R-:W-:Y:S01]  /*7950*/  FFMA R24, R49, R73, R24 ;  /* 0x0000004931187223 */ /* 0x000fe20000000018 */
[----:B------:R-:W-:Y:S01]  /*7960*/  LOP3.LUT R78, R82, 0xffff0000, RZ, 0xc0, !PT ;  /* 0xffff0000524e7812 */ /* 0x000fe200078ec0ff */
[----:B------:R-:W-:Y:S01]  /*7970*/  FMUL R28, R47, R32 ;  /* 0x000000202f1c7220 */ /* 0x000fe20000400000 */
[----:B------:R-:W-:Y:S01]  /*7980*/  FFMA R25, R49, R74, R25 ;  /* 0x0000004a31197223 */ /* 0x000fe20000000019 */
[----:B------:R-:W-:Y:S01]  /*7990*/  SHF.L.U32 R79, R83, 0x10, RZ ;  /* 0x00000010534f7819 */ /* 0x000fe200000006ff */
[----:B------:R-:W-:Y:S01]  /*79a0*/  FMUL R29, R47, R33 ;  /* 0x000000212f1d7220 */ /* 0x000fe20000400000 */
[----:B------:R-:W-:Y:S01]  /*79b0*/  F2FP.BF16.F32.PACK_AB R16, R17, R16 ;  /* 0x000000101110723e */ /* 0x000fe200000010ff */
[----:B------:R-:W-:Y:S01]  /*79c0*/  FFMA R26, R49, R75, R26 ;  /* 0x0000004b311a7223 */ /* 0x000fe2000000001a */
[----:B------:R-:W-:Y:S01]  /*79d0*/  LOP3.LUT R80, R83, 0xffff0000, RZ, 0xc0, !PT ;  /* 0xffff000053507812 */ /* 0x000fe200078ec0ff */
[----:B------:R-:W-:Y:S01]  /*79e0*/  FMUL R30, R47, R34 ;  /* 0x000000222f1e7220 */ /* 0x000fe20000400000 */
[----:B------:R-:W-:Y:S01]  /*79f0*/  F2FP.BF16.F32.PACK_AB R17, R23, R18 ;  /* 0x000000121711723e */ /* 0x000fe200000010ff */
[----:B------:R-:W-:Y:S01]  /*7a00*/  FFMA R31, R49, R76, R31 ;  /* 0x0000004c311f7223 */ /* 0x000fe2000000001f */
[----:B------:R-:W-:Y:S01]  /*7a10*/  FMUL R35, R47, R35 ;  /* 0x000000232f237220 */ /* 0x000fe20000400000 */
[----:B------:R-:W-:Y:S01]  /*7a20*/  F2FP.BF16.F32.PACK_AB R18, R21, R20 ;  /* 0x000000141512723e */ /* 0x000fe200000010ff */
[----:B------:R-:W-:Y:S01]  /*7a30*/  FFMA R28, R49, R77, R28 ;  /* 0x0000004d311c7223 */ /* 0x000fe2000000001c */
[----:B------:R-:W-:Y:S01]  /*7a40*/  F2FP.BF16.F32.PACK_AB R19, R27, R22 ;  /* 0x000000161b13723e */ /* 0x000fe200000010ff */
[C---:B------:R-:W-:Y:S01]  /*7a50*/  FFMA R29, R49.reuse, R78, R29 ;  /* 0x0000004e311d7223 */ /* 0x040fe2000000001d */
[C---:B------:R-:W-:Y:S01]  /*7a60*/  FFMA R30, R49.reuse, R79, R30 ;  /* 0x0000004f311e7223 */ /* 0x040fe2000000001e */
[----:B------:R-:W-:Y:S01]  /*7a70*/  FFMA R35, R49, R80, R35 ;  /* 0x0000005031237223 */ /* 0x000fe20000000023 */
[----:B------:R-:W-:Y:S01]  /*7a80*/  F2FP.BF16.F32.PACK_AB R24, R25, R24 ;  /* 0x000000181918723e */ /* 0x000fe200000010ff */
[----:B------:R1:W-:Y:S01]  /*7a90*/  STS.128 [R110+0x20], R16 ;  /* 0x000020106e007388 */ /* 0x0003e20000000c00 */
[----:B------:R-:W-:Y:S02]  /*7aa0*/  F2FP.BF16.F32.PACK_AB R25, R31, R26 ;  /* 0x0000001a1f19723e */ /* 0x000fe400000010ff */
        /* <DEDUP_REMOVED lines=11> */
[----:B------:R-:W-:Y:S02]  /*7b60*/  UIADD3 UR10, UP0, UPT, UR54, 0x680, URZ ;  /* 0x00000680360a7890 */ /* 0x000fe4000ff1e0ff */
[----:B------:R-:W-:Y:S02]  /*7b70*/  UIADD3 UR5, UPT, UPT, UR41, 0x20, URZ ;  /* 0x0000002029057890 */ /* 0x000fe4000fffe0ff */
[----:B------:R-:W-:Y:S02]  /*7b80*/  UIADD3 UR4, UPT, UPT, UR48, 0x200, UR8 ;  /* 0x0000020030047890 */ /* 0x000fe4000fffe008 */
[----:B------:R-:W-:Y:S01]  /*7b90*/  UIADD3.X UR11, UPT, UPT, URZ, UR55, URZ, UP0, !UPT ;  /* 0x00000037ff0b7290 */ /* 0x000fe200087fe4ff */
[----:B------:R-:W-:Y:S01]  /*7ba0*/  UMOV UR6, UR42 ;  /* 0x0000002a00067c82 */ /* 0x000fe20008000000 */
[----:B------:R-:W-:Y:S07]  /*7bb0*/  UMOV UR7, UR36 ;  /* 0x0000002400077c82 */ /* 0x000fee0008000000 */
[----:B------:R2:W-:Y:S02]  /*7bc0*/  UTMASTG.3D [UR4], [UR10] ;  /* 0x000000040a0073b5 */ /* 0x0005e40008010000 */
[----:B--2---:R0:W-:Y:S02]  /*7bd0*/  UTMACMDFLUSH ;  /* 0x00000000000079b7 */ /* 0x0041e40000000000 */
.L_x_125:
[----:B------:R-:W-:Y:S05]  /*7be0*/  BSYNC.RECONVERGENT B0 ;  /* 0x0000000000007941 */ /* 0x000fea0003800200 */
.L_x_124:
[----:B------:R-:W-:Y:S01]  /*7bf0*/  UIADD3 UR43, UPT, UPT, UR43, 0x1, URZ ;  /* 0x000000012b2b7890 */ /* 0x000fe2000fffe0ff */
[----:B------:R-:W-:Y:S03]  /*7c00*/  BSSY.RECONVERGENT B0, `(.L_x_126) ;  /* 0x0000008000007945 */ /* 0x000fe60003800200 */
[----:B------:R-:W-:Y:S04]  /*7c10*/  UISETP.NE.AND UP0, UPT, UR43, 0x3, UPT ;  /* 0x000000032b00788c */ /* 0x000fe8000bf05270 */
[----:B------:R-:W-:Y:S02]  /*7c20*/  UISETP.EQ.XOR UP1, UPT, UR40, 0x3, !UP0 ;  /* 0x000000032800788c */ /* 0x000fe4000c722a70 */
[----:B------:R-:W-:Y:S02]  /*7c30*/  USEL UR56, UR43, URZ, UP0 ;  /* 0x000000ff2b387287 */ /* 0x000fe40008000000 */
[----:B------:R-:W-:Y:S04]  /*7c40*/  USEL UR4, URZ, 0x1, !UP1 ;  /* 0x00000001ff047887 */ /* 0x000fe8000c800000 */
[----:B------:R-:W-:Y:S01]  /*7c50*/  ULOP3.LUT UR51, UR51, UR4, URZ, 0x3c, !UPT ;  /* 0x0000000433337292 */ /* 0x000fe2000f8e3cff */
[----:B------:R-:W-:Y:S11]  /*7c60*/  @P0 BRA `(.L_x_127) ;  /* 0x0000000000040947 */ /* 0x000ff60003800000 */
[----:B------:R-:W-:Y:S04]  /*7c70*/  DEPBAR.LE SB0, 0x1 ;  /* 0x000080400000791a */ /* 0x000fe80000000000 */
.L_x_127:
[----:B------:R-:W-:Y:S05]  /*7c80*/  BSYNC.RECONVERGENT B0 ;  /* 0x0000000000007941 */ /* 0x000fea0003800200 */
.L_x_126:
[----:B------:R-:W-:Y:S01]  /*7c90*/  BAR.SYNC.DEFER_BLOCKING 0x1, 0x80 ;  /* 0x0042000000007b1d */ /* 0x000fe20000010000 */
[----:B------:R-:W-:Y:S01]  /*7ca0*/  UISETP.NE.AND UP0, UPT, UR50, -0x2, UPT ;  /* 0xfffffffe3200788c */ /* 0x000fe2000bf05270 */
[----:B------:R-:W-:Y:S08]  /*7cb0*/  IADD3 R45, PT, PT, R45, 0x1, RZ ;  /* 0x000000012d2d7810 */ /* 0x000ff00007ffe0ff */
[----:B------:R-:W-:Y:S05]  /*7cc0*/  BRA.U !UP0, `(.L_x_128) ;  /* 0x0000000108287547 */ /* 0x000fea000b800000 */
[----:B------:R-:W-:Y:S01]  /*7cd0*/  ISETP.NE.AND P0, PT, R109, RZ, PT ;  /* 0x000000ff6d00720c */ /* 0x000fe20003f05270 */
[----:B------:R-:W-:Y:S01]  /*7ce0*/  IMAD.U32 R2, RZ, RZ, UR49 ;  /* 0x00000031ff027e24 */ /* 0x000fe2000f8e00ff */
[----:B------:R-:W-:Y:S01]  /*7cf0*/  UIADD3 UR49, UPT, UPT, UR49, 0x1, URZ ;  /* 0x0000000131317890 */ /* 0x000fe2000fffe0ff */
[----:B-1----:R-:W-:Y:S03]  /*7d00*/  IMAD.U32 R0, RZ, RZ, UR37 ;  /* 0x00000025ff007e24 */ /* 0x002fe6000f8e00ff */
[----:B------:R-:W-:Y:S04]  /*7d10*/  UISETP.NE.AND UP0, UPT, UR49, 0x3, UPT ;  /* 0x000000033100788c */ /* 0x000fe8000bf05270 */
[----:B------:R-:W-:Y:S03]  /*7d20*/  USEL UR49, UR49, URZ, UP0 ;  /* 0x000000ff31317287 */ /* 0x000fe60008000000 */
[----:B------:R-:W-:Y:S05]  /*7d30*/  @P0 LEA R2, R2, UR48, 0x3 ;  /* 0x0000003002020c11 */ /* 0x000fea000f8e18ff */
[----:B------:R-:W-:Y:S05]  /*7d40*/  @P0 VIADD R2, R2, 0x68 ;  /* 0x0000006802020836 */ /* 0x000fea0000000000 */
[----:B------:R-:W-:Y:S04]  /*7d50*/  @P0 PRMT R0, R0, 0x654, R2 ;  /* 0x0000065400000816 */ /* 0x000fe80000000002 */
[----:B------:R2:W-:Y:S03]  /*7d60*/  @P0 SYNCS.ARRIVE.TRANS64.RED.A1T0 RZ, [R0+URZ], RZ ;  /* 0x000000ff00ff09a7 */ /* 0x0005e600081004ff */
.L_x_128:
[----:B------:R-:W-:Y:S01]  /*7d70*/  ISETP.NE.AND P2, PT, R105, RZ, PT ;  /* 0x000000ff6900720c */ /* 0x000fe20003f45270 */
[----:B------:R-:W-:Y:S01]  /*7d80*/  UIADD3 UR50, UPT, UPT, UR50, 0x2, URZ ;  /* 0x0000000232327890 */ /* 0x000fe2000fffe0ff */
[----:B------:R-:W-:Y:S01]  /*7d90*/  ISETP.NE.AND P0, PT, R108, 0x2, PT ;  /* 0x000000026c00780c */ /* 0x000fe20003f05270 */
[----:B------:R-:W-:Y:S01]  /*7da0*/  IMAD.IADD R15, R43, 0x1, R90 ;  /* 0x000000012b0f7824 */ /* 0x000fe200078e025a */
[----:B------:R-:W-:Y:S01]  /*7db0*/  ISETP.NE.AND P1, PT, R45, 0x4, PT ;  /* 0x000000042d00780c */ /* 0x000fe20003f25270 */
[----:B------:R-:W-:Y:S01]  /*7dc0*/  IMAD.IADD R14, R44, 0x1, R91 ;  /* 0x000000012c0e7824 */ /* 0x000fe200078e025b */
[----:B------:R-:W-:Y:S02]  /*7dd0*/  SEL R2, RZ, 0x1, P0 ;  /* 0x00000001ff027807 */ /* 0x000fe40000000000 */
[----:B-12---:R-:W-:Y:S02]  /*7de0*/  SEL R0, RZ, 0x1, P1 ;  /* 0x00000001ff007807 */ /* 0x006fe40000800000 */
[----:B------:R-:W-:Y:S02]  /*7df0*/  LOP3.LUT R100, R100, R2, RZ, 0x3c, !PT ;  /* 0x0000000264647212 */ /* 0x000fe400078e3cff */
[----:B------:R-:W-:Y:S02]  /*7e00*/  LOP3.LUT R101, R101, R0, RZ, 0x3c, !PT ;  /* 0x0000000065657212 */ /* 0x000fe400078e3cff */
[----:B------:R-:W-:Y:S02]  /*7e10*/  @P2 R2UR UR36, R99 ;  /* 0x00000000632422ca */ /* 0x000fe400000e0000 */
[----:B------:R-:W-:Y:S02]  /*7e20*/  SEL R108, R108, RZ, P0 ;  /* 0x000000ff6c6c7207 */ /* 0x000fe40000000000 */
[----:B------:R-:W-:Y:S01]  /*7e30*/  SEL R45, R45, RZ, P1 ;  /* 0x000000ff2d2d7207 */ /* 0x000fe20000800000 */
[----:B------:R-:W-:Y:S10]  /*7e40*/  @P2 BRA `(.L_x_129) ;  /* 0xffffffd800082947 */ /* 0x000ff4000383ffff */
[----:B------:R-:W-:-:S09]  /*7e50*/  UISETP.NE.AND UP0, UPT, UR53, URZ, UPT ;  /* 0x000000ff3500728c */ /* 0x000fd2000bf05270 */
[----:B------:R-:W-:Y:S05]  /*7e60*/  BRA.U !UP0, `(.L_x_130) ;  /* 0x0000000108487547 */ /* 0x000fea000b800000 */
[----:B------:R-:W1:Y:S02]  /*7e70*/  LDCU.64 UR4, c[0x0][0x890] ;  /* 0x00011200ff0477ac */ /* 0x000e640008000a00 */
[----:B-1----:R-:W-:-:S04]  /*7e80*/  UISETP.NE.U32.AND UP0, UPT, UR4, URZ, UPT ;  /* 0x000000ff0400728c */ /* 0x002fc8000bf05070 */
[----:B------:R-:W-:-:S09]  /*7e90*/  UISETP.NE.AND.EX UP0, UPT, UR5, URZ, UPT, UP0 ;  /* 0x000000ff0500728c */ /* 0x000fd2000bf05300 */
[----:B------:R-:W-:Y:S05]  /*7ea0*/  BRA.U UP0, `(.L_x_131) ;  /* 0x00000001000c7547 */ /* 0x000fea000b800000 */
[----:B------:R-:W-:-:S13]  /*7eb0*/  FSETP.NEU.AND P0, PT, R49, RZ, PT ;  /* 0x000000ff3100720b */ /* 0x000fda0003f0d000 */
[----:B------:R-:W-:Y:S05]  /*7ec0*/  @!P0 EXIT ;  /* 0x000000000000894d */ /* 0x000fea0003800000 */
[----:B------:R-:W-:Y:S05]  /*7ed0*/  BRA `(.L_x_130) ;  /* 0x00000000002c7947 */ /* 0x000fea0003800000 */
.L_x_131:
[----:B------:R-:W-:Y:S01]  /*7ee0*/  ISETP.NE.AND P0, PT, R107, RZ, PT ;  /* 0x000000ff6b00720c */ /* 0x000fe20003f05270 */
[----:B------:R-:W-:-:S12]  /*7ef0*/  BSSY.RECONVERGENT B0, `(.L_x_130) ;  /* 0x0000009000007945 */ /* 0x000fd80003800200 */
[----:B------:R-:W-:Y:S05]  /*7f00*/  @P0 BRA `(.L_x_132) ;  /* 0x0000000000140947 */ /* 0x000fea0003800000 */
[----:B------:R-:W1:Y:S02]  /*7f10*/  LDCU.64 UR4, c[0x0][0x888] ;  /* 0x00011100ff0477ac */ /* 0x000e640008000a00 */
[----:B-1----:R-:W-:-:S04]  /*7f20*/  ISETP.NE.U32.AND P0, PT, RZ, UR4, PT ;  /* 0x00000004ff007c0c */ /* 0x002fc8000bf05070 */
[----:B------:R-:W-:-:S13]  /*7f30*/  ISETP.NE.AND.EX P0, PT, RZ, UR5, PT, P0 ;  /* 0x00000005ff007c0c */ /* 0x000fda000bf05300 */
[----:B------:R-:W-:Y:S05]  /*7f40*/  @!P0 EXIT ;  /* 0x000000000000894d */ /* 0x000fea0003800000 */
[----:B------:R-:W-:Y:S05]  /*7f50*/  BRA `(.L_x_133) ;  /* 0x0000000000087947 */ /* 0x000fea0003800000 */
.L_x_132:
[----:B------:R-:W-:-:S13]  /*7f60*/  FSETP.NEU.AND P0, PT, R49, RZ, PT ;  /* 0x000000ff3100720b */ /* 0x000fda0003f0d000 */
[----:B------:R-:W-:Y:S05]  /*7f70*/  @!P0 EXIT ;  /* 0x000000000000894d */ /* 0x000fea0003800000 */
.L_x_133:
[----:B------:R-:W-:Y:S05]  /*7f80*/  BSYNC.RECONVERGENT B0 ;  /* 0x0000000000007941 */ /* 0x000fea0003800200 */
.L_x_130:
[----:B------:R-:W-:Y:S01]  /*7f90*/  ULEA UR4, UR49, UR48, 0x3 ;  /* 0x0000003031047291 */ /* 0x000fe2000f8e18ff */
[----:B------:R-:W-:-:S04]  /*7fa0*/  DEPBAR.LE SB0, 0x0 ;  /* 0x000080000000791a */ /* 0x000fc80000000000 */
[----:B------:R-:W-:-:S04]  /*7fb0*/  UIADD3 UR4, UPT, UPT, UR4, 0x68, URZ ;  /* 0x0000006804047890 */ /* 0x000fc8000fffe0ff */
[----:B------:R-:W-:-:S09]  /*7fc0*/  UPRMT UR4, UR37, 0x654, UR4 ;  /* 0x0000065425047896 */ /* 0x000fd20008000004 */
[----:B------:R-:W-:Y:S01]  /*7fd0*/  SYNCS.ARRIVE.TRANS64.RED.A1T0 RZ, [UR4], RZ ;  /* 0x000000ffffff79a7 */ /* 0x000fe20008100404 */
[----:B------:R-:W-:Y:S05]  /*7fe0*/  EXIT ;  /* 0x000000000000794d */ /* 0x000fea0003800000 */
.L_x_24:
[----:B--2---:R2:W4:Y:S02]  /*7ff0*/  SYNCS.PHASECHK.TRANS64.TRYWAIT P0, [R2+URZ+0x100], R3 ;  /* 0x00010003020075a7 */ /* 0x00452400080011ff */
[----:B----4-:R-:W-:Y:S05]  /*8000*/  @!P0 NANOSLEEP.SYNCS 0x989680 ;  /* 0x009896800000895d */ /* 0x010fea0003900000 */
[----:B------:R-:W4:Y:S02]  /*8010*/  @!P0 SYNCS.PHASECHK.TRANS64 P0, [R2+URZ+0x100], R3 ;  /* 0x00010003020085a7 */ /* 0x000f2400080010ff */
[----:B----4-:R-:W-:Y:S05]  /*8020*/  @!P0 BRA `(.L_x_24) ;  /* 0xfffffffc00f08947 */ /* 0x010fea000383ffff */
[----:B------:R-:W-:Y:S05]  /*8030*/  BRA `(.L_x_134) ;  /* 0xffffff9400f47947 */ /* 0x000fea000383ffff */
.L_x_27:
[----:B------:R-:W-:-:S07]  /*8040*/  MOV R2, UR33 ;  /* 0x0000002100027c02 */ /* 0x000fce0008000f00 */
.L_x_135:
[----:B-1----:R1:W2:Y:S02]  /*8050*/  SYNCS.PHASECHK.TRANS64.TRYWAIT P0, [R2+URZ+0x28], R4 ;  /* 0x00002804020075a7 */ /* 0x0022a400080011ff */
[----:B--2---:R-:W-:Y:S05]  /*8060*/  @!P0 NANOSLEEP.SYNCS 0x989680 ;  /* 0x009896800000895d */ /* 0x004fea0003900000 */
[----:B------:R-:W2:Y:S02]  /*8070*/  @!P0 SYNCS.PHASECHK.TRANS64 P0, [R2+URZ+0x28], R4 ;  /* 0x00002804020085a7 */ /* 0x000ea400080010ff */
[----:B--2---:R-:W-:Y:S05]  /*8080*/  @!P0 BRA `(.L_x_135) ;  /* 0xfffffffc00f08947 */ /* 0x004fea000383ffff */
[----:B------:R-:W-:Y:S05]  /*8090*/  BRA `(.L_x_26) ;  /* 0xffffff98005c7947 */ /* 0x000fea000383ffff */
.L_x_34:
[----:B-1----:R-:W-:-:S07]  /*80a0*/  MOV R2, UR33 ;  /* 0x0000002100027c02 */ /* 0x002fce0008000f00 */
.L_x_136:
[----:B-1----:R1:W2:Y:S02]  /*80b0*/  SYNCS.PHASECHK.TRANS64.TRYWAIT P0, [R2+URZ+0x28], R4 ;  /* 0x00002804020075a7 */ /* 0x0022a400080011ff */
[----:B--2---:R-:W-:Y:S05]  /*80c0*/  @!P0 NANOSLEEP.SYNCS 0x989680 ;  /* 0x009896800000895d */ /* 0x004fea0003900000 */
[----:B------:R-:W2:Y:S02]  /*80d0*/  @!P0 SYNCS.PHASECHK.TRANS64 P0, [R2+URZ+0x28], R4 ;  /* 0x00002804020085a7 */ /* 0x000ea400080010ff */
[----:B--2---:R-:W-:Y:S05]  /*80e0*/  @!P0 BRA `(.L_x_136) ;  /* 0xfffffffc00f08947 */ /* 0x004fea000383ffff */
[----:B------:R-:W-:Y:S05]  /*80f0*/  BRA `(.L_x_33) ;  /* 0xffffff9c00487947 */ /* 0x000fea000383ffff */
.L_x_39:
[----:B-1----:R1:W2:Y:S02]  /*8100*/  SYNCS.PHASECHK.TRANS64.TRYWAIT P0, [R2+URZ+0x90], R3 ;  /* 0x00009003020075a7 */ /* 0x0022a400080011ff */
[----:B--2---:R-:W-:Y:S05]  /*8110*/  @!P0 NANOSLEEP.SYNCS 0x989680 ;  /* 0x009896800000895d */ /* 0x004fea0003900000 */
[----:B------:R-:W2:Y:S02]  /*8120*/  @!P0 SYNCS.PHASECHK.TRANS64 P0, [R2+URZ+0x90], R3 ;  /* 0x00009003020085a7 */ /* 0x000ea400080010ff */
[----:B--2---:R-:W-:Y:S05]  /*8130*/  @!P0 BRA `(.L_x_39) ;  /* 0xfffffffc00f08947 */ /* 0x004fea000383ffff */
[----:B------:R-:W-:Y:S05]  /*8140*/  BRA `(.L_x_137) ;  /* 0xffffffa000147947 */ /* 0x000fea000383ffff */
.L_x_43:
[----:B---3--:R-:W-:-:S07]  /*8150*/  MOV R0, UR5 ;  /* 0x0000000500007c02 */ /* 0x008fce0008000f00 */
.L_x_138:
[----:B-1----:R1:W2:Y:S02]  /*8160*/  SYNCS.PHASECHK.TRANS64.TRYWAIT P0, [R0+URZ], R2 ;  /* 0x00000002000075a7 */ /* 0x0022a400080011ff */
[----:B--2---:R-:W-:Y:S05]  /*8170*/  @!P0 NANOSLEEP.SYNCS 0x989680 ;  /* 0x009896800000895d */ /* 0x004fea0003900000 */
[----:B------:R-:W2:Y:S02]  /*8180*/  @!P0 SYNCS.PHASECHK.TRANS64 P0, [R0+URZ], R2 ;  /* 0x00000002000085a7 */ /* 0x000ea400080010ff */
[----:B--2---:R-:W-:Y:S05]  /*8190*/  @!P0 BRA `(.L_x_138) ;  /* 0xfffffffc00f08947 */ /* 0x004fea000383ffff */
[----:B------:R-:W-:Y:S05]  /*81a0*/  BRA `(.L_x_139) ;  /* 0xffffffa400847947 */ /* 0x000fea000383ffff */
.L_x_44:
[----:B---3--:R-:W-:-:S07]  /*81b0*/  MOV R0, UR5 ;  /* 0x0000000500007c02 */ /* 0x008fce0008000f00 */
.L_x_140:
[----:B-1----:R1:W2:Y:S02]  /*81c0*/  SYNCS.PHASECHK.TRANS64.TRYWAIT P0, [R0+URZ], R3 ;  /* 0x00000003000075a7 */ /* 0x0022a400080011ff */
[----:B--2---:R-:W-:Y:S05]  /*81d0*/  @!P0 NANOSLEEP.SYNCS 0x989680 ;  /* 0x009896800000895d */ /* 0x004fea0003900000 */
[----:B------:R-:W2:Y:S02]  /*81e0*/  @!P0 SYNCS.PHASECHK.TRANS64 P0, [R0+URZ], R3 ;  /* 0x00000003000085a7 */ /* 0x000ea400080010ff */
[----:B--2---:R-:W-:Y:S05]  /*81f0*/  @!P0 BRA `(.L_x_140) ;  /* 0xfffffffc00f08947 */ /* 0x004fea000383ffff */
[----:B------:R-:W-:Y:S05]  /*8200*/  BRA `(.L_x_141) ;  /* 0xffffffa400907947 */ /* 0x000fea000383ffff */
.L_x_45:
[----:B---3--:R-:W-:-:S07]  /*8210*/  MOV R0, UR5 ;  /* 0x0000000500007c02 */ /* 0x008fce0008000f00 */
.L_x_142:
[----:B-1----:R1:W2:Y:S02]  /*8220*/  SYNCS.PHASECHK.TRANS64.TRYWAIT P0, [R0+URZ], R3 ;  /* 0x00000003000075a7 */ /* 0x0022a400080011ff */
[----:B--2---:R-:W-:Y:S05]  /*8230*/  @!P0 NANOSLEEP.SYNCS 0x989680 ;  /* 0x009896800000895d */ /* 0x004fea0003900000 */
[----:B------:R-:W2:Y:S02]  /*8240*/  @!P0 SYNCS.PHASECHK.TRANS64 P0, [R0+URZ], R3 ;  /* 0x00000003000085a7 */ /* 0x000ea400080010ff */
[----:B--2---:R-:W-:Y:S05]  /*8250*/  @!P0 BRA `(.L_x_142) ;  /* 0xfffffffc00f08947 */ /* 0x004fea000383ffff */
[----:B------:R-:W-:Y:S05]  /*8260*/  BRA `(.L_x_143) ;  /* 0xffffffa4009c7947 */ /* 0x000fea000383ffff */
.L_x_46:
[----:B---3--:R-:W-:-:S07]  /*8270*/  MOV R0, UR5 ;  /* 0x0000000500007c02 */ /* 0x008fce0008000f00 */
.L_x_144:
[----:B-1----:R1:W2:Y:S02]  /*8280*/  SYNCS.PHASECHK.TRANS64.TRYWAIT P0, [R0+URZ], R3 ;  /* 0x00000003000075a7 */ /* 0x0022a400080011ff */
[----:B--2---:R-:W-:Y:S05]  /*8290*/  @!P0 NANOSLEEP.SYNCS 0x989680 ;  /* 0x009896800000895d */ /* 0x004fea0003900000 */
[----:B------:R-:W2:Y:S02]  /*82a0*/  @!P0 SYNCS.PHASECHK.TRANS64 P0, [R0+URZ], R3 ;  /* 0x00000003000085a7 */ /* 0x000ea400080010ff */
[----:B--2---:R-:W-:Y:S05]  /*82b0*/  @!P0 BRA `(.L_x_144) ;  /* 0xfffffffc00f08947 */ /* 0x004fea000383ffff */
[----:B------:R-:W-:Y:S05]  /*82c0*/  BRA `(.L_x_145) ;  /* 0xffffffa400a87947 */ /* 0x000fea000383ffff */
.L_x_49:
[----:B-1----:R1:W2:Y:S02]  /*82d0*/  SYNCS.PHASECHK.TRANS64.TRYWAIT P0, [R0+URZ+0xf0], R4 ;  /* 0x0000f004000075a7 */ /* 0x0022a400080011ff */
[----:B--2---:R-:W-:Y:S05]  /*82e0*/  @!P0 NANOSLEEP.SYNCS 0x989680 ;  /* 0x009896800000895d */ /* 0x004fea0003900000 */
[----:B------:R-:W2:Y:S02]  /*82f0*/  @!P0 SYNCS.PHASECHK.TRANS64 P0, [R0+URZ+0xf0], R4 ;  /* 0x0000f004000085a7 */ /* 0x000ea400080010ff */
[----:B--2---:R-:W-:Y:S05]  /*8300*/  @!P0 BRA `(.L_x_49) ;  /* 0xfffffffc00f08947 */ /* 0x004fea000383ffff */
[----:B------:R-:W-:Y:S05]  /*8310*/  BRA `(.L_x_146) ;  /* 0xffffffa800087947 */ /* 0x000fea000383ffff */
.L_x_50:
[----:B------:R-:W-:-:S07]  /*8320*/  MOV R0, UR5 ;  /* 0x0000000500007c02 */ /* 0x000fce0008000f00 */
.L_x_147:
[----:B-1----:R1:W2:Y:S02]  /*8330*/  SYNCS.PHASECHK.TRANS64.TRYWAIT P0, [R0+URZ+0xa0], R5 ;  /* 0x0000a005000075a7 */ /* 0x0022a400080011ff */
[----:B--2---:R-:W-:Y:S05]  /*8340*/  @!P0 NANOSLEEP.SYNCS 0x989680 ;  /* 0x009896800000895d */ /* 0x004fea0003900000 */
[----:B------:R-:W2:Y:S02]  /*8350*/  @!P0 SYNCS.PHASECHK.TRANS64 P0, [R0+URZ+0xa0], R5 ;  /* 0x0000a005000085a7 */ /* 0x000ea400080010ff */
[----:B--2---:R-:W-:Y:S05]  /*8360*/  @!P0 BRA `(.L_x_147) ;  /* 0xfffffffc00f08947 */ /* 0x004fea000383ffff */
[----:B------:R-:W-:Y:S05]  /*8370*/  BRA `(.L_x_148) ;  /* 0xffffffa800187947 */ /* 0x000fea000383ffff */
.L_x_51:
[----:B-1----:R1:W2:Y:S02]  /*8380*/  SYNCS.PHASECHK.TRANS64.TRYWAIT P1, [R0+URZ+0x90], R4 ;  /* 0x00009004000075a7 */ /* 0x0022a400080211ff */
[----:B--2---:R-:W-:Y:S05]  /*8390*/  @!P1 NANOSLEEP.SYNCS 0x989680 ;  /* 0x009896800000995d */ /* 0x004fea0003900000 */
[----:B------:R-:W2:Y:S02]  /*83a0*/  @!P1 SYNCS.PHASECHK.TRANS64 P1, [R0+URZ+0x90], R4 ;  /* 0x00009004000095a7 */ /* 0x000ea400080210ff */
[----:B--2---:R-:W-:Y:S05]  /*83b0*/  @!P1 BRA `(.L_x_51) ;  /* 0xfffffffc00f09947 */ /* 0x004fea000383ffff */
[----:B------:R-:W-:Y:S05]  /*83c0*/  BRA `(.L_x_149) ;  /* 0xffffffa800487947 */ /* 0x000fea000383ffff */
.L_x_54:
[----:B------:R-:W-:-:S07]  /*83d0*/  MOV R0, UR5 ;  /* 0x0000000500007c02 */ /* 0x000fce0008000f00 */
.L_x_150:
[----:B-1----:R1:W2:Y:S02]  /*83e0*/  SYNCS.PHASECHK.TRANS64.TRYWAIT P0, [R0+URZ+0xa0], R2 ;  /* 0x0000a002000075a7 */ /* 0x0022a400080011ff */
[----:B--2---:R-:W-:Y:S05]  /*83f0*/  @!P0 NANOSLEEP.SYNCS 0x989680 ;  /* 0x009896800000895d */ /* 0x004fea0003900000 */
[----:B------:R-:W2:Y:S02]  /*8400*/  @!P0 SYNCS.PHASECHK.TRANS64 P0, [R0+URZ+0xa0], R2 ;  /* 0x0000a002000085a7 */ /* 0x000ea400080010ff */
[----:B--2---:R-:W-:Y:S05]  /*8410*/  @!P0 BRA `(.L_x_150) ;  /* 0xfffffffc00f08947 */ /* 0x004fea000383ffff */
[----:B------:R-:W-:Y:S05]  /*8420*/  BRA `(.L_x_53) ;  /* 0xffffffa8009c7947 */ /* 0x000fea000383ffff */
.L_x_63:
[----:B-1----:R-:W-:-:S04]  /*8430*/  MOV R4, UR6 ;  /* 0x0000000600047c02 */ /* 0x002fc80008000f00 */
[----:B------:R1:W2:Y:S03]  /*8440*/  SYNCS.PHASECHK.TRANS64.TRYWAIT P0, [R4+URZ+0x8], R5 ;  /* 0x00000805040075a7 */ /* 0x0002a600080011ff */
[----:B--2---:R-:W-:Y:S05]  /*8450*/  @!P0 NANOSLEEP.SYNCS 0x989680 ;  /* 0x009896800000895d */ /* 0x004fea0003900000 */
[----:B------:R-:W2:Y:S02]  /*8460*/  @!P0 SYNCS.PHASECHK.TRANS64 P0, [R4+URZ+0x8], R5 ;  /* 0x00000805040085a7 */ /* 0x000ea400080010ff */
[----:B--2---:R-:W-:Y:S05]  /*8470*/  @!P0 BRA `(.L_x_63) ;  /* 0xfffffffc00ec8947 */ /* 0x004fea000383ffff */
[----:B------:R-:W-:Y:S05]  /*8480*/  BRA `(.L_x_62) ;  /* 0xffffffac00507947 */ /* 0x000fea000383ffff */
.L_x_65:
[----:B------:R-:W-:Y:S01]  /*8490*/  BSSY B0, `(.L_x_151) ;  /* 0x0000006000007945 */ /* 0x000fe20003800000 */
[----:B------:R-:W-:-:S07]  /*84a0*/  MOV R15, 0xffffffff ;  /* 0xffffffff000f7802 */ /* 0x000fce0000000f00 */
[----:B-1---5:R-:W-:Y:S05]  /*84b0*/  WARPSYNC.COLLECTIVE R15, `(.L_x_152) ;  /* 0x000000000f0c7348 */ /* 0x022fea0003c00000 */
[----:B------:R-:W-:Y:S02]  /*84c0*/  ELECT P6, UR79, PT ;  /* 0x00000000004f782f */ /* 0x000fe400038c0000 */
[----:B------:R-:W-:Y:S01]  /*84d0*/  MOV R14, UR79 ;  /* 0x0000004f000e7c02 */ /* 0x000fe20008000f00 */
[----:B-1---5:R-:W-:Y:S10]  /*84e0*/  ENDCOLLECTIVE ;  /* 0x000000000000791b */ /* 0x022ff40003800000 */
.L_x_152:
[----:B------:R-:W-:Y:S05]  /*84f0*/  BSYNC B0 ;  /* 0x0000000000007941 */ /* 0x000fea0003800000 */
.L_x_151:
[----:B------:R-:W-:Y:S05]  /*8500*/  BRA `(.L_x_153) ;  /* 0xffffffac00807947 */ /* 0x000fea000383ffff */
.L_x_67:
[----:B-1----:R-:W-:-:S04]  /*8510*/  MOV R2, UR6 ;  /* 0x0000000600027c02 */ /* 0x002fc80008000f00 */
[----:B------:R1:W2:Y:S03]  /*8520*/  SYNCS.PHASECHK.TRANS64.TRYWAIT P0, [R2+URZ+0x8], R3 ;  /* 0x00000803020075a7 */ /* 0x0002a600080011ff */
[----:B--2---:R-:W-:Y:S05]  /*8530*/  @!P0 NANOSLEEP.SYNCS 0x989680 ;  /* 0x009896800000895d */ /* 0x004fea0003900000 */
[----:B------:R-:W2:Y:S02]  /*8540*/  @!P0 SYNCS.PHASECHK.TRANS64 P0, [R2+URZ+0x8], R3 ;  /* 0x00000803020085a7 */ /* 0x000ea400080010ff */
[----:B--2---:R-:W-:Y:S05]  /*8550*/  @!P0 BRA `(.L_x_67) ;  /* 0xfffffffc00ec8947 */ /* 0x004fea000383ffff */
[----:B------:R-:W-:Y:S05]  /*8560*/  BRA `(.L_x_66) ;  /* 0xffffffac00847947 */ /* 0x000fea000383ffff */
.L_x_68:
[----:B-1----:R1:W2:Y:S02]  /*8570*/  SYNCS.PHASECHK.TRANS64.TRYWAIT P0, [R0+URZ+0x90], R4 ;  /* 0x00009004000075a7 */ /* 0x0022a400080011ff */
[----:B--2---:R-:W-:Y:S05]  /*8580*/  @!P0 NANOSLEEP.SYNCS 0x989680 ;  /* 0x009896800000895d */ /* 0x004fea0003900000 */
[----:B------:R-:W2:Y:S02]  /*8590*/  @!P0 SYNCS.PHASECHK.TRANS64 P0, [R0+URZ+0x90], R4 ;  /* 0x00009004000085a7 */ /* 0x000ea400080010ff */
[----:B--2---:R-:W-:Y:S05]  /*85a0*/  @!P0 BRA `(.L_x_68) ;  /* 0xfffffffc00f08947 */ /* 0x004fea000383ffff */
[----:B------:R-:W-:Y:S05]  /*85b0*/  BRA `(.L_x_154) ;  /* 0xffffffb000907947 */ /* 0x000fea000383ffff */
.L_x_70:
[----:B------:R-:W-:-:S07]  /*85c0*/  MOV R0, UR8 ;  /* 0x0000000800007c02 */ /* 0x000fce0008000f00 */
.L_x_155:
[----:B-1----:R1:W2:Y:S02]  /*85d0*/  SYNCS.PHASECHK.TRANS64.TRYWAIT P0, [R0+URZ+0xd0], R4 ;  /* 0x0000d004000075a7 */ /* 0x0022a400080011ff */
[----:B--2---:R-:W-:Y:S05]  /*85e0*/  @!P0 NANOSLEEP.SYNCS 0x989680 ;  /* 0x009896800000895d */ /* 0x004fea0003900000 */
[----:B------:R-:W2:Y:S02]  /*85f0*/  @!P0 SYNCS.PHASECHK.TRANS64 P0, [R0+URZ+0xd0], R4 ;  /* 0x0000d004000085a7 */ /* 0x000ea400080010ff */
[----:B--2---:R-:W-:Y:S05]  /*8600*/  @!P0 BRA `(.L_x_155) ;  /* 0xfffffffc00f08947 */ /* 0x004fea000383ffff */
[----:B------:R-:W-:Y:S05]  /*8610*/  BRA `(.L_x_156) ;  /* 0xffffffb000dc7947 */ /* 0x000fea000383ffff */
.L_x_73:
[----:B------:R-:W-:Y:S07]  /*8620*/  MOV R0, UR14 ;  /* 0x0000000e00007c02 */ /* 0x000fee0008000f00 */
.L_x_157:
[----:B-1----:R1:W2:Y:S02]  /*8630*/  SYNCS.PHASECHK.TRANS64.TRYWAIT P0, [R0+URZ], R4 ;  /* 0x00000004000075a7 */ /* 0x0022a400080011ff */
[----:B--2---:R-:W-:Y:S05]  /*8640*/  @!P0 NANOSLEEP.SYNCS 0x989680 ;  /* 0x009896800000895d */ /* 0x004fea0003900000 */
[----:B------:R-:W2:Y:S02]  /*8650*/  @!P0 SYNCS.PHASECHK.TRANS64 P0, [R0+URZ], R4 ;  /* 0x00000004000085a7 */ /* 0x000ea400080010ff */
[----:B--2---:R-:W-:Y:S05]  /*8660*/  @!P0 BRA `(.L_x_157) ;  /* 0xfffffffc00f08947 */ /* 0x004fea000383ffff */
[----:B------:R-:W-:Y:S05]  /*8670*/  BRA `(.L_x_72) ;  /* 0xffffffb000f07947 */ /* 0x000fea000383ffff */
.L_x_77:
[----:B-1----:R-:W-:-:S07]  /*8680*/  MOV R0, UR8 ;  /* 0x0000000800007c02 */ /* 0x002fce0008000f00 */
.L_x_158:
[----:B-1----:R1:W2:Y:S02]  /*8690*/  SYNCS.PHASECHK.TRANS64.TRYWAIT P0, [R0+URZ], R2 ;  /* 0x00000002000075a7 */ /* 0x0022a400080011ff */
[----:B--2---:R-:W-:Y:S05]  /*86a0*/  @!P0 NANOSLEEP.SYNCS 0x989680 ;  /* 0x009896800000895d */ /* 0x004fea0003900000 */
[----:B------:R-:W2:Y:S02]  /*86b0*/  @!P0 SYNCS.PHASECHK.TRANS64 P0, [R0+URZ], R2 ;  /* 0x00000002000085a7 */ /* 0x000ea400080010ff */
[----:B--2---:R-:W-:Y:S05]  /*86c0*/  @!P0 BRA `(.L_x_158) ;  /* 0xfffffffc00f08947 */ /* 0x004fea000383ffff */
[----:B------:R-:W-:Y:S05]  /*86d0*/  BRA `(.L_x_159) ;  /* 0xffffffb800347947 */ /* 0x000fea000383ffff */
.L_x_78:
[----:B------:R-:W-:-:S07]  /*86e0*/  MOV R0, UR8 ;  /* 0x0000000800007c02 */ /* 0x000fce0008000f00 */
.L_x_160:
[----:B-1----:R1:W2:Y:S02]  /*86f0*/  SYNCS.PHASECHK.TRANS64.TRYWAIT P0, [R0+URZ], R3 ;  /* 0x00000003000075a7 */ /* 0x0022a400080011ff */
[----:B--2---:R-:W-:Y:S05]  /*8700*/  @!P0 NANOSLEEP.SYNCS 0x989680 ;  /* 0x009896800000895d */ /* 0x004fea0003900000 */
[----:B------:R-:W2:Y:S02]  /*8710*/  @!P0 SYNCS.PHASECHK.TRANS64 P0, [R0+URZ], R3 ;  /* 0x00000003000085a7 */ /* 0x000ea400080010ff */
[----:B--2---:R-:W-:Y:S05]  /*8720*/  @!P0 BRA `(.L_x_160) ;  /* 0xfffffffc00f08947 */ /* 0x004fea000383ffff */
[----:B------:R-:W-:Y:S05]  /*8730*/  BRA `(.L_x_161) ;  /* 0xffffffb800407947 */ /* 0x000fea000383ffff */
.L_x_79:
[----:B------:R-:W-:-:S07]  /*8740*/  MOV R0, UR8 ;  /* 0x0000000800007c02 */ /* 0x000fce0008000f00 */
.L_x_162:
[----:B-1----:R1:W2:Y:S02]  /*8750*/  SYNCS.PHASECHK.TRANS64.TRYWAIT P0, [R0+URZ], R3 ;  /* 0x00000003000075a7 */ /* 0x0022a400080011ff */
[----:B--2---:R-:W-:Y:S05]  /*8760*/  @!P0 NANOSLEEP.SYNCS 0x989680 ;  /* 0x009896800000895d */ /* 0x004fea0003900000 */
[----:B------:R-:W2:Y:S02]  /*8770*/  @!P0 SYNCS.PHASECHK.TRANS64 P0, [R0+URZ], R3 ;  /* 0x00000003000085a7 */ /* 0x000ea400080010ff */
[----:B--2---:R-:W-:Y:S05]  /*8780*/  @!P0 BRA `(.L_x_162) ;  /* 0xfffffffc00f08947 */ /* 0x004fea000383ffff */
[----:B------:R-:W-:Y:S05]  /*8790*/  BRA `(.L_x_163) ;  /* 0xffffffb8004c7947 */ /* 0x000fea000383ffff */
.L_x_82:
[----:B------:R-:W-:-:S07]  /*87a0*/  MOV R0, UR7 ;  /* 0x0000000700007c02 */ /* 0x000fce0008000f00 */
.L_x_164:
[----:B-1----:R1:W2:Y:S02]  /*87b0*/  SYNCS.PHASECHK.TRANS64.TRYWAIT P1, [R0+URZ+0x110], R2 ;  /* 0x00011002000075a7 */ /* 0x0022a400080211ff */
[----:B--2---:R-:W-:Y:S05]  /*87c0*/  @!P1 NANOSLEEP.SYNCS 0x989680 ;  /* 0x009896800000995d */ /* 0x004fea0003900000 */
[----:B------:R-:W2:Y:S02]  /*87d0*/  @!P1 SYNCS.PHASECHK.TRANS64 P1, [R0+URZ+0x110], R2 ;  /* 0x00011002000095a7 */ /* 0x000ea400080210ff */
[----:B--2---:R-:W-:Y:S05]  /*87e0*/  @!P1 BRA `(.L_x_164) ;  /* 0xfffffffc00f09947 */ /* 0x004fea000383ffff */
[----:B------:R-:W-:Y:S05]  /*87f0*/  BRA `(.L_x_165) ;  /* 0xffffffb800987947 */ /* 0x000fea000383ffff */
.L_x_87:
[----:B--2---:R2:W4:Y:S02]  /*8800*/  SYNCS.PHASECHK.TRANS64.TRYWAIT P0, [R0+URZ+0x90], R2 ;  /* 0x00009002000075a7 */ /* 0x00452400080011ff */
[----:B----4-:R-:W-:Y:S05]  /*8810*/  @!P0 NANOSLEEP.SYNCS 0x989680 ;  /* 0x009896800000895d */ /* 0x010fea0003900000 */
[----:B------:R-:W4:Y:S02]  /*8820*/  @!P0 SYNCS.PHASECHK.TRANS64 P0, [R0+URZ+0x90], R2 ;  /* 0x00009002000085a7 */ /* 0x000f2400080010ff */
[----:B----4-:R-:W-:Y:S05]  /*8830*/  @!P0 BRA `(.L_x_87) ;  /* 0xfffffffc00f08947 */ /* 0x010fea000383ffff */
[----:B------:R-:W-:Y:S05]  /*8840*/  BRA `(.L_x_166) ;  /* 0xffffffbc009c7947 */ /* 0x000fea000383ffff */
.L_x_90:
[----:B------:R-:W-:Y:S07]  /*8850*/  MOV R0, UR6 ;  /* 0x0000000600007c02 */ /* 0x000fee0008000f00 */
.L_x_167:
[----:B--2---:R2:W4:Y:S02]  /*8860*/  SYNCS.PHASECHK.TRANS64.TRYWAIT P0, [R0+URZ+0x88], R2 ;  /* 0x00008802000075a7 */ /* 0x00452400080011ff */
[----:B----4-:R-:W-:Y:S05]  /*8870*/  @!P0 NANOSLEEP.SYNCS 0x989680 ;  /* 0x009896800000895d */ /* 0x010fea0003900000 */
[----:B------:R-:W4:Y:S02]  /*8880*/  @!P0 SYNCS.PHASECHK.TRANS64 P0, [R0+URZ+0x88], R2 ;  /* 0x00008802000085a7 */ /* 0x000f2400080010ff */
[----:B----4-:R-:W-:Y:S05]  /*8890*/  @!P0 BRA `(.L_x_167) ;  /* 0xfffffffc00f08947 */ /* 0x010fea000383ffff */
[----:B------:R-:W-:Y:S05]  /*88a0*/  BRA `(.L_x_89) ;  /* 0xffffffc0007c7947 */ /* 0x000fea000383ffff */
.L_x_93:
[----:B------:R-:W-:Y:S07]  /*88b0*/  MOV R0, UR15 ;  /* 0x0000000f00007c02 */ /* 0x000fee0008000f00 */
.L_x_168:
[----:B-1----:R1:W2:Y:S02]  /*88c0*/  SYNCS.PHASECHK.TRANS64.TRYWAIT P0, [R0+URZ+0x68], R9 ;  /* 0x00006809000075a7 */ /* 0x0022a400080011ff */
[----:B--2---:R-:W-:Y:S05]  /*88d0*/  @!P0 NANOSLEEP.SYNCS 0x989680 ;  /* 0x009896800000895d */ /* 0x004fea0003900000 */
[----:B------:R-:W2:Y:S02]  /*88e0*/  @!P0 SYNCS.PHASECHK.TRANS64 P0, [R0+URZ+0x68], R9 ;  /* 0x00006809000085a7 */ /* 0x000ea400080010ff */
[----:B--2---:R-:W-:Y:S05]  /*88f0*/  @!P0 BRA `(.L_x_168) ;  /* 0xfffffffc00f08947 */ /* 0x004fea000383ffff */
[----:B------:R-:W-:Y:S05]  /*8900*/  BRA `(.L_x_169) ;  /* 0xffffffc000f47947 */ /* 0x000fea000383ffff */
.L_x_94:
[----:B------:R-:W-:Y:S07]  /*8910*/  MOV R0, UR13 ;  /* 0x0000000d00007c02 */ /* 0x000fee0008000f00 */
.L_x_170:
[----:B-1----:R1:W2:Y:S02]  /*8920*/  SYNCS.PHASECHK.TRANS64.TRYWAIT P0, [R0+URZ+0x68], R14 ;  /* 0x0000680e000075a7 */ /* 0x0022a400080011ff */
[----:B--2---:R-:W-:Y:S05]  /*8930*/  @!P0 NANOSLEEP.SYNCS 0x989680 ;  /* 0x009896800000895d */ /* 0x004fea0003900000 */
[----:B------:R-:W2:Y:S02]  /*8940*/  @!P0 SYNCS.PHASECHK.TRANS64 P0, [R0+URZ+0x68], R14 ;  /* 0x0000680e000085a7 */ /* 0x000ea400080010ff */
[----:B--2---:R-:W-:Y:S05]  /*8950*/  @!P0 BRA `(.L_x_170) ;  /* 0xfffffffc00f08947 */ /* 0x004fea000383ffff */
[----:B------:R-:W-:Y:S05]  /*8960*/  BRA `(.L_x_171) ;  /* 0xffffffc400947947 */ /* 0x000fea000383ffff */
.L_x_96:
[----:B------:R-:W-:-:S07]  /*8970*/  MOV R0, UR4 ;  /* 0x0000000400007c02 */ /* 0x000fce0008000f00 */
.L_x_172:
[----:B-1----:R1:W4:Y:S02]  /*8980*/  SYNCS.PHASECHK.TRANS64.TRYWAIT P0, [R0+URZ], R2 ;  /* 0x00000002000075a7 */ /* 0x00232400080011ff */
[----:B----4-:R-:W-:Y:S05]  /*8990*/  @!P0 NANOSLEEP.SYNCS 0x989680 ;  /* 0x009896800000895d */ /* 0x010fea0003900000 */
[----:B------:R-:W4:Y:S02]  /*89a0*/  @!P0 SYNCS.PHASECHK.TRANS64 P0, [R0+URZ], R2 ;  /* 0x00000002000085a7 */ /* 0x000f2400080010ff */
[----:B----4-:R-:W-:Y:S05]  /*89b0*/  @!P0 BRA `(.L_x_172) ;  /* 0xfffffffc00f08947 */ /* 0x010fea000383ffff */
[----:B------:R-:W-:Y:S05]  /*89c0*/  BRA `(.L_x_173) ;  /* 0xffffffc800207947 */ /* 0x000fea000383ffff */
.L_x_97:
[----:B------:R-:W-:-:S07]  /*89d0*/  MOV R0, UR4 ;  /* 0x0000000400007c02 */ /* 0x000fce0008000f00 */
.L_x_174:
[----:B-1----:R1:W4:Y:S02]  /*89e0*/  SYNCS.PHASECHK.TRANS64.TRYWAIT P0, [R0+URZ], R2 ;  /* 0x00000002000075a7 */ /* 0x00232400080011ff */
[----:B----4-:R-:W-:Y:S05]  /*89f0*/  @!P0 NANOSLEEP.SYNCS 0x989680 ;  /* 0x009896800000895d */ /* 0x010fea0003900000 */
[----:B------:R-:W4:Y:S02]  /*8a00*/  @!P0 SYNCS.PHASECHK.TRANS64 P0, [R0+URZ], R2 ;  /* 0x00000002000085a7 */ /* 0x000f2400080010ff */
[----:B----4-:R-:W-:Y:S05]  /*8a10*/  @!P0 BRA `(.L_x_174) ;  /* 0xfffffffc00f08947 */ /* 0x010fea000383ffff */
[----:B------:R-:W-:Y:S05]  /*8a20*/  BRA `(.L_x_175) ;  /* 0xffffffc8002c7947 */ /* 0x000fea000383ffff */
.L_x_99:
[----:B--2---:R2:W4:Y:S02]  /*8a30*/  SYNCS.PHASECHK.TRANS64.TRYWAIT P0, [R0+URZ+0x90], R2 ;  /* 0x00009002000075a7 */ /* 0x00452400080011ff */
[----:B----4-:R-:W-:Y:S05]  /*8a40*/  @!P0 NANOSLEEP.SYNCS 0x989680 ;  /* 0x009896800000895d */ /* 0x010fea0003900000 */
[----:B------:R-:W4:Y:S02]  /*8a50*/  @!P0 SYNCS.PHASECHK.TRANS64 P0, [R0+URZ+0x90], R2 ;  /* 0x00009002000085a7 */ /* 0x000f2400080010ff */
[----:B----4-:R-:W-:Y:S05]  /*8a60*/  @!P0 BRA `(.L_x_99) ;  /* 0xfffffffc00f08947 */ /* 0x010fea000383ffff */
[----:B------:R-:W-:Y:S05]  /*8a70*/  BRA `(.L_x_176) ;  /* 0xffffffcc00107947 */ /* 0x000fea000383ffff */
.L_x_109:
[----:B-1----:R1:W3:Y:S02]  /*8a80*/  SYNCS.PHASECHK.TRANS64.TRYWAIT P1, [R0+URZ+0x50], R3 ;  /* 0x00005003000075a7 */ /* 0x0022e400080211ff */
[----:B---3--:R-:W-:Y:S05]  /*8a90*/  @!P1 NANOSLEEP.SYNCS 0x989680 ;  /* 0x009896800000995d */ /* 0x008fea0003900000 */
[----:B------:R-:W3:Y:S02]  /*8aa0*/  @!P1 SYNCS.PHASECHK.TRANS64 P1, [R0+URZ+0x50], R3 ;  /* 0x00005003000095a7 */ /* 0x000ee400080210ff */
[----:B---3--:R-:W-:Y:S05]  /*8ab0*/  @!P1 BRA `(.L_x_109) ;  /* 0xfffffffc00f09947 */ /* 0x008fea000383ffff */
[----:B------:R-:W-:Y:S05]  /*8ac0*/  BRA `(.L_x_108) ;  /* 0xffffffd800407947 */ /* 0x000fea000383ffff */
.L_x_111:
[----:B-1----:R1:W4:Y:S02]  /*8ad0*/  SYNCS.PHASECHK.TRANS64.TRYWAIT P0, [R106+URZ+0xb0], R2 ;  /* 0x0000b0026a0075a7 */ /* 0x00232400080011ff */
[----:B----4-:R-:W-:Y:S05]  /*8ae0*/  @!P0 NANOSLEEP.SYNCS 0x989680 ;  /* 0x009896800000895d */ /* 0x010fea0003900000 */
[----:B------:R-:W4:Y:S02]  /*8af0*/  @!P0 SYNCS.PHASECHK.TRANS64 P0, [R106+URZ+0xb0], R2 ;  /* 0x0000b0026a0085a7 */ /* 0x000f2400080010ff */
[----:B----4-:R-:W-:Y:S05]  /*8b00*/  @!P0 BRA `(.L_x_111) ;  /* 0xfffffffc00f08947 */ /* 0x010fea000383ffff */
[----:B------:R-:W-:Y:S05]  /*8b10*/  BRA `(.L_x_110) ;  /* 0xffffffd800787947 */ /* 0x000fea000383ffff */
.L_x_122:
[----:B--2---:R2:W4:Y:S02]  /*8b20*/  SYNCS.PHASECHK.TRANS64.TRYWAIT P0, [R2+URZ+0x50], R71 ;  /* 0x00005047020075a7 */ /* 0x00452400080011ff */
[----:B----4-:R-:W-:Y:S05]  /*8b30*/  @!P0 NANOSLEEP.SYNCS 0x989680 ;  /* 0x009896800000895d */ /* 0x010fea0003900000 */
[----:B------:R-:W4:Y:S02]  /*8b40*/  @!P0 SYNCS.PHASECHK.TRANS64 P0, [R2+URZ+0x50], R71 ;  /* 0x00005047020085a7 */ /* 0x000f2400080010ff */
[----:B----4-:R-:W-:Y:S05]  /*8b50*/  @!P0 BRA `(.L_x_122) ;  /* 0xfffffffc00f08947 */ /* 0x010fea000383ffff */
[----:B------:R-:W-:Y:S05]  /*8b60*/  BRA `(.L_x_121) ;  /* 0xffffffe400607947 */ /* 0x000fea000383ffff */
        .weak           $__internal_0_$__cuda_sm10x_tcgen05_guardrail_trap_col_being_dealloced_not_returned_by_alloc
        .type           $__internal_0_$__cuda_sm10x_tcgen05_guardrail_trap_col_being_dealloced_not_returned_by_alloc,@function
        .size           $__internal_0_$__cuda_sm10x_tcgen05_guardrail_trap_col_being_dealloced_not_returned_by_alloc,($__internal_1_$__cuda_sm10x_tcgen05_guardrail_trap_phase_invalid_during_alloc - $__internal_0_$__cuda_sm10x_tcgen05_guardrail_trap_col_being_dealloced_not_returned_by_alloc)
$__internal_0_$__cuda_sm10x_tcgen05_guardrail_trap_col_being_dealloced_not_returned_by_alloc:
[----:B------:R-:W-:Y:S05]  /*8b70*/  BPT.TRAP 0x1 ;  /* 0x000000040000795c */ /* 0x000fea0000300000 */
[----:B------:R-:W-:-:S04]  /*8b80*/  HFMA2 R3, -RZ, RZ, 0, 0 ;  /* 0x00000000ff037431 */ /* 0x000fc800000001ff */
[----:B------:R-:W-:Y:S05]  /*8b90*/  RET.REL.NODEC R2 `(_ZN7cutlass13device_kernelINS_4gemm6kernel13GemmUniversalIN4cute5tupleIJiiiiEEENS1_10collective13CollectiveMmaINS1_35MainloopSm100TmaUmmaWarpSpecializedILi5ELi2ELi4ENS5_IJNS4_1CILi2EEENSA_ILi1EEESC_EEEEENS5_IJNSA_ILi256EEENSA_ILi64EEENSA_ILi128EEEEEENS_10bfloat16_tENS5_IJlSC_lEEESJ_SK_NS4_8TiledMMAINS4_8MMA_AtomIJNS4_26SM100_MMA_F16BF16_2x1SM_SSISJ_SJ_fLi256ELi64ELNS4_4UMMA5MajorE0ELSP_0ELNSO_7ScaleInE0ELSQ_0EEEEEENS4_6LayoutINS5_IJSC_SC_SC_EEENS5_IJNSA_ILi0EEESV_SV_EEEEENS5_IJNS4_10UnderscoreESY_SY_EEEEENS4_18SM100_TMA_2SM_LOADENS4_14ComposedLayoutINS4_7SwizzleILi3ELi4ELi3EEENS4_18smem_ptr_flag_bitsILi16EEENST_INS5_IJNSA_ILi8EEESG_EEENS5_IJSG_SC_EEEEEEEvNS4_8identityES11_S1B_vS1C_EENS_8epilogue10collective18CollectiveEpilogueINS1E_23Sm100TmaWarpSpecializedILi3ELi2ELi32ELb1ELb0EEEJNS5_IJSH_SG_SH_EEENS5_IJNST_ISH_SC_EENST_INSA_ILi32EEESC_EEEEESJ_SK_SJ_SK_NS1E_6fusion15FusionCallbacksIS1I_NS1O_17LinearCombinationISJ_fSJ_fLNS_15FloatRoundStyleE2EEES1J_S1N_JEEENS4_5SM1004TMEM4LOAD26SM100_TMEM_LOAD_32dp32b32xENS4_13SM90_TMA_LOADENS12_INS13_ILi2ELi4ELi3EEES16_NST_INS5_IJS17_S1L_EEENS5_IJS1L_SC_EEEEEEENS4_39AutoVectorizingCopyWithAssumedAlignmentILi128EEENS4_14SM90_TMA_STOREES23_S25_S25_EEEvvEEEEvNT_6ParamsE) ;  /* 0xffffff7402187950 */ /* 0x000fea0003c3ffff */
        .weak           $__internal_1_$__cuda_sm10x_tcgen05_guardrail_trap_phase_invalid_during_alloc
        .type           $__internal_1_$__cuda_sm10x_tcgen05_guardrail_trap_phase_invalid_during_alloc,@function
        .size           $__internal_1_$__cuda_sm10x_tcgen05_guardrail_trap_phase_invalid_during_alloc,($__internal_2_$__cuda_sm10x_tcgen05_guardrail_trap_unallocated_columns_being_dealloced - $__internal_1_$__cuda_sm10x_tcgen05_guardrail_trap_phase_invalid_during_alloc)
$__internal_1_$__cuda_sm10x_tcgen05_guardrail_trap_phase_invalid_during_alloc:
[----:B------:R-:W-:Y:S05]  /*8ba0*/  BPT.TRAP 0x1 ;  /* 0x000000040000795c */ /* 0x000fea0000300000 */
[----:B------:R-:W-:-:S04]  /*8bb0*/  MOV R3, 0x0 ;  /* 0x0000000000037802 */ /* 0x000fc80000000f00 */
[----:B------:R-:W-:Y:S05]  /*8bc0*/  RET.REL.NODEC R2 `(_ZN7cutlass13device_kernelINS_4gemm6kernel13GemmUniversalIN4cute5tupleIJiiiiEEENS1_10collective13CollectiveMmaINS1_35MainloopSm100TmaUmmaWarpSpecializedILi5ELi2ELi4ENS5_IJNS4_1CILi2EEENSA_ILi1EEESC_EEEEENS5_IJNSA_ILi256EEENSA_ILi64EEENSA_ILi128EEEEEENS_10bfloat16_tENS5_IJlSC_lEEESJ_SK_NS4_8TiledMMAINS4_8MMA_AtomIJNS4_26SM100_MMA_F16BF16_2x1SM_SSISJ_SJ_fLi256ELi64ELNS4_4UMMA5MajorE0ELSP_0ELNSO_7ScaleInE0ELSQ_0EEEEEENS4_6LayoutINS5_IJSC_SC_SC_EEENS5_IJNSA_ILi0EEESV_SV_EEEEENS5_IJNS4_10UnderscoreESY_SY_EEEEENS4_18SM100_TMA_2SM_LOADENS4_14ComposedLayoutINS4_7SwizzleILi3ELi4ELi3EEENS4_18smem_ptr_flag_bitsILi16EEENST_INS5_IJNSA_ILi8EEESG_EEENS5_IJSG_SC_EEEEEEEvNS4_8identityES11_S1B_vS1C_EENS_8epilogue10collective18CollectiveEpilogueINS1E_23Sm100TmaWarpSpecializedILi3ELi2ELi32ELb1ELb0EEEJNS5_IJSH_SG_SH_EEENS5_IJNST_ISH_SC_EENST_INSA_ILi32EEESC_EEEEESJ_SK_SJ_SK_NS1E_6fusion15FusionCallbacksIS1I_NS1O_17LinearCombinationISJ_fSJ_fLNS_15FloatRoundStyleE2EEES1J_S1N_JEEENS4_5SM1004TMEM4LOAD26SM100_TMEM_LOAD_32dp32b32xENS4_13SM90_TMA_LOADENS12_INS13_ILi2ELi4ELi3EEES16_NST_INS5_IJS17_S1L_EEENS5_IJS1L_SC_EEEEEEENS4_39AutoVectorizingCopyWithAssumedAlignmentILi128EEENS4_14SM90_TMA_STOREES23_S25_S25_EEEvvEEEEvNT_6ParamsE) ;  /* 0xffffff74020c7950 */ /* 0x000fea0003c3ffff */
        .weak           $__internal_2_$__cuda_sm10x_tcgen05_guardrail_trap_unallocated_columns_being_dealloced
        .type           $__internal_2_$__cuda_sm10x_tcgen05_guardrail_trap_unallocated_columns_being_dealloced,@function
        .size           $__internal_2_$__cuda_sm10x_tcgen05_guardrail_trap_unallocated_columns_being_dealloced,(.L_x_178 - $__internal_2_$__cuda_sm10x_tcgen05_guardrail_trap_unallocated_columns_being_dealloced)
$__internal_2_$__cuda_sm10x_tcgen05_guardrail_trap_unallocated_columns_being_dealloced:
[----:B------:R-:W-:Y:S05]  /*8bd0*/  BPT.TRAP 0x1 ;  /* 0x000000040000795c */ /* 0x000fea0000300000 */
[----:B------:R-:W-:-:S04]  /*8be0*/  HFMA2 R3, -RZ, RZ, 0, 0 ;  /* 0x00000000ff037431 */ /* 0x000fc800000001ff */
[----:B------:R-:W-:Y:S05]  /*8bf0*/  RET.REL.NODEC R2 `(_ZN7cutlass13device_kernelINS_4gemm6kernel13GemmUniversalIN4cute5tupleIJiiiiEEENS1_10collective13CollectiveMmaINS1_35MainloopSm100TmaUmmaWarpSpecializedILi5ELi2ELi4ENS5_IJNS4_1CILi2EEENSA_ILi1EEESC_EEEEENS5_IJNSA_ILi256EEENSA_ILi64EEENSA_ILi128EEEEEENS_10bfloat16_tENS5_IJlSC_lEEESJ_SK_NS4_8TiledMMAINS4_8MMA_AtomIJNS4_26SM100_MMA_F16BF16_2x1SM_SSISJ_SJ_fLi256ELi64ELNS4_4UMMA5MajorE0ELSP_0ELNSO_7ScaleInE0ELSQ_0EEEEEENS4_6LayoutINS5_IJSC_SC_SC_EEENS5_IJNSA_ILi0EEESV_SV_EEEEENS5_IJNS4_10UnderscoreESY_SY_EEEEENS4_18SM100_TMA_2SM_LOADENS4_14ComposedLayoutINS4_7SwizzleILi3ELi4ELi3EEENS4_18smem_ptr_flag_bitsILi16EEENST_INS5_IJNSA_ILi8EEESG_EEENS5_IJSG_SC_EEEEEEEvNS4_8identityES11_S1B_vS1C_EENS_8epilogue10collective18CollectiveEpilogueINS1E_23Sm100TmaWarpSpecializedILi3ELi2ELi32ELb1ELb0EEEJNS5_IJSH_SG_SH_EEENS5_IJNST_ISH_SC_EENST_INSA_ILi32EEESC_EEEEESJ_SK_SJ_SK_NS1E_6fusion15FusionCallbacksIS1I_NS1O_17LinearCombinationISJ_fSJ_fLNS_15FloatRoundStyleE2EEES1J_S1N_JEEENS4_5SM1004TMEM4LOAD26SM100_TMEM_LOAD_32dp32b32xENS4_13SM90_TMA_LOADENS12_INS13_ILi2ELi4ELi3EEES16_NST_INS5_IJS17_S1L_EEENS5_IJS1L_SC_EEEEEEENS4_39AutoVectorizingCopyWithAssumedAlignmentILi128EEENS4_14SM90_TMA_STOREES23_S25_S25_EEEvvEEEEvNT_6ParamsE) ;  /* 0xffffff7402007950 */ /* 0x000fea0003c3ffff */
.L_x_177:
[----:B------:R-:W-:-:S00]  /*8c00*/  BRA `(.L_x_177) ;  /* 0xfffffffc00fc7947 */ /* 0x000fc0000383ffff */
[----:B------:R-:W-:-:S00]  /*8c10*/  NOP ;  /* 0x0000000000007918 */ /* 0x000fc00000000000 */
        /* <DEDUP_REMOVED lines=14> */
.L_x_178:


//--------------------- .nv.global.init           --------------------------
	.section	.nv.global.init,"aw",@progbits
.nv.global.init:
	.type		$str$27,@object
	.size		$str$27,($str$28 - $str$27)
$str$27:
        /*0000*/ 	.byte	0x28, 0x61, 0x64, 0x64, 0x72, 0x65, 0x73, 0x73, 0x20, 0x26, 0x20, 0x6d, 0x61, 0x73, 0x6b, 0x29
        /*0010*/ 	.byte	0x20, 0x3d, 0x3d, 0x20, 0x30, 0x00
	.type		$str$28,@object
	.size		$str$28,($str$26 - $str$28)
$str$28:
        /*0016*/ 	.byte	0x2f, 0x74, 0x6d, 0x70, 0x2f, 0x63, 0x75, 0x74, 0x6c, 0x61, 0x73, 0x73, 0x5f, 0x73, 0x77, 0x65
        /*0026*/ 	.byte	0x65, 0x70, 0x5f, 0x73, 0x72, 0x63, 0x2f, 0x69, 0x6e, 0x63, 0x6c, 0x75, 0x64, 0x65, 0x2f, 0x63
        /*0036*/ 	.byte	0x75, 0x74, 0x65, 0x2f, 0x70, 0x6f, 0x69, 0x6e, 0x74, 0x65, 0x72, 0x5f, 0x66, 0x6c, 0x61, 0x67
        /*0046*/ 	.byte	0x67, 0x65, 0x64, 0x2e, 0x68, 0x70, 0x70, 0x00
	.type		$str$26,@object
	.size		$str$26,($str$25 - $str$26)
$str$26:
        /*004e*/ 	.byte	0x2f, 0x74, 0x6d, 0x70, 0x2f, 0x63, 0x75, 0x74, 0x6c, 0x61, 0x73, 0x73, 0x5f, 0x73, 0x77, 0x65
        /*005e*/ 	.byte	0x65, 0x70, 0x5f, 0x73, 0x72, 0x63, 0x2f, 0x69, 0x6e, 0x63, 0x6c, 0x75, 0x64, 0x65, 0x2f, 0x63
        /*006e*/ 	.byte	0x75, 0x74, 0x65, 0x2f, 0x61, 0x74, 0x6f, 0x6d, 0x2f, 0x63, 0x6f, 0x70, 0x79, 0x5f, 0x74, 0x72
        /*007e*/ 	.byte	0x61, 0x69, 0x74, 0x73, 0x5f, 0x73, 0x6d, 0x31, 0x30, 0x30, 0x2e, 0x68, 0x70, 0x70, 0x00
	.type		$str$25,@object
	.size		$str$25,(__unnamed_1 - $str$25)
$str$25:
        /*008d*/ 	.byte	0x28, 0x28, 0x75, 0x69, 0x6e, 0x74, 0x33, 0x32, 0x5f, 0x74, 0x28, 0x74, 0x68, 0x72, 0x65, 0x61
        /*009d*/ 	.byte	0x64, 0x49, 0x64, 0x78, 0x2e, 0x78, 0x29, 0x20, 0x2f, 0x20, 0x33, 0x32, 0x29, 0x20, 0x25, 0x20
        /*00ad*/ 	.byte	0x34, 0x29, 0x20, 0x3d, 0x3d, 0x20, 0x28, 0x28, 0x28, 0x74, 0x6d, 0x65, 0x6d, 0x5f, 0x61, 0x64
        /*00bd*/ 	.byte	0x64, 0x72, 0x20, 0x3e, 0x3e, 0x20, 0x31, 0x36, 0x29, 0x20, 0x2f, 0x20, 0x33, 0x32, 0x29, 0x20
        /*00cd*/ 	.byte	0x25, 0x20, 0x34, 0x29, 0x00
	.type		__unnamed_1,@object
	.size		__unnamed_1,(__unnamed_2 - __unnamed_1)
__unnamed_1:
        /*00d2*/ 	.byte	0x61, 0x75, 0x74, 0x6f, 0x20, 0x63, 0x75, 0x74, 0x65, 0x3a, 0x3a, 0x61, 0x73, 0x5f, 0x70, 0x6f
        /* <DEDUP_REMOVED lines=24> */
        /*0262*/ 	.byte	0x34, 0x30, 0x39, 0x36, 0x3e, 0x3e, 0x3e, 0x3e, 0x5d, 0x00
	.type		__unnamed_2,@object
	.size		__unnamed_2,(.L_2 - __unnamed_2)
__unnamed_2:
        /* <DEDUP_REMOVED lines=42> */
        /*050c*/ 	.byte	0x3e, 0x3e, 0x5d, 0x00
.L_2:


//--------------------- .nv.shared._ZN7cutlass13device_kernelINS_4gemm6kernel13GemmUniversalIN4cute5tupleIJiiiiEEENS1_10collective13CollectiveMmaINS1_35MainloopSm100TmaUmmaWarpSpecializedILi5ELi2ELi4ENS5_IJNS4_1CILi2EEENSA_ILi1EEESC_EEEEENS5_IJNSA_ILi256EEENSA_ILi64EEENSA_ILi128EEEEEENS_10bfloat16_tENS5_IJlSC_lEEESJ_SK_NS4_8TiledMMAINS4_8MMA_AtomIJNS4_26SM100_MMA_F16BF16_2x1SM_SSISJ_SJ_fLi256ELi64ELNS4_4UMMA5MajorE0ELSP_0ELNSO_7ScaleInE0ELSQ_0EEEEEENS4_6LayoutINS5_IJSC_SC_SC_EEENS5_IJNSA_ILi0EEESV_SV_EEEEENS5_IJNS4_10UnderscoreESY_SY_EEEEENS4_18SM100_TMA_2SM_LOADENS4_14ComposedLayoutINS4_7SwizzleILi3ELi4ELi3EEENS4_18smem_ptr_flag_bitsILi16EEENST_INS5_IJNSA_ILi8EEESG_EEENS5_IJSG_SC_EEEEEEEvNS4_8identityES11_S1B_vS1C_EENS_8epilogue10collective18CollectiveEpilogueINS1E_23Sm100TmaWarpSpecializedILi3ELi2ELi32ELb1ELb0EEEJNS5_IJSH_SG_SH_EEENS5_IJNST_ISH_SC_EENST_INSA_ILi32EEESC_EEEEESJ_SK_SJ_SK_NS1E_6fusion15FusionCallbacksIS1I_NS1O_17LinearCombinationISJ_fSJ_fLNS_15FloatRoundStyleE2EEES1J_S1N_JEEENS4_5SM1004TMEM4LOAD26SM100_TMEM_LOAD_32dp32b32xENS4_13SM90_TMA_LOADENS12_INS13_ILi2ELi4ELi3EEES16_NST_INS5_IJS17_S1L_EEENS5_IJS1L_SC_EEEEEEENS4_39AutoVectorizingCopyWithAssumedAlignmentILi128EEENS4_14SM90_TMA_STOREES23_S25_S25_EEEvvEEEEvNT_6ParamsE --------------------------
	.section	.nv.shared._ZN7cutlass13device_kernelINS_4gemm6kernel13GemmUniversalIN4cute5tupleIJiiiiEEENS1_10collective13CollectiveMmaINS1_35MainloopSm100TmaUmmaWarpSpecializedILi5ELi2ELi4ENS5_IJNS4_1CILi2EEENSA_ILi1EEESC_EEEEENS5_IJNSA_ILi256EEENSA_ILi64EEENSA_ILi128EEEEEENS_10bfloat16_tENS5_IJlSC_lEEESJ_SK_NS4_8TiledMMAINS4_8MMA_AtomIJNS4_26SM100_MMA_F16BF16_2x1SM_SSISJ_SJ_fLi256ELi64ELNS4_4UMMA5MajorE0ELSP_0ELNSO_7ScaleInE0ELSQ_0EEEEEENS4_6LayoutINS5_IJSC_SC_SC_EEENS5_IJNSA_ILi0EEESV_SV_EEEEENS5_IJNS4_10UnderscoreESY_SY_EEEEENS4_18SM100_TMA_2SM_LOADENS4_14ComposedLayoutINS4_7SwizzleILi3ELi4ELi3EEENS4_18smem_ptr_flag_bitsILi16EEENST_INS5_IJNSA_ILi8EEESG_EEENS5_IJSG_SC_EEEEEEEvNS4_8identityES11_S1B_vS1C_EENS_8epilogue10collective18CollectiveEpilogueINS1E_23Sm100TmaWarpSpecializedILi3ELi2ELi32ELb1ELb0EEEJNS5_IJSH_SG_SH_EEENS5_IJNST_ISH_SC_EENST_INSA_ILi32EEESC_EEEEESJ_SK_SJ_SK_NS1E_6fusion15FusionCallbacksIS1I_NS1O_17LinearCombinationISJ_fSJ_fLNS_15FloatRoundStyleE2EEES1J_S1N_JEEENS4_5SM1004TMEM4LOAD26SM100_TMEM_LOAD_32dp32b32xENS4_13SM90_TMA_LOADENS12_INS13_ILi2ELi4ELi3EEES16_NST_INS5_IJS17_S1L_EEENS5_IJS1L_SC_EEEEEEENS4_39AutoVectorizingCopyWithAssumedAlignmentILi128EEENS4_14SM90_TMA_STOREES23_S25_S25_EEEvvEEEEvNT_6ParamsE,"aw",@nobits
	.sectionflags	@""
	.align	16
	.zero		1024


//--------------------- .nv.shared.reserved.0     --------------------------
	.section	.nv.shared.reserved.0,"aw",@nobits
	.weak		__nv_reservedSMEM_offset_0_alias
	.size		__nv_reservedSMEM_offset_0_alias, 0, 64
	.other		__nv_reservedSMEM_offset_0_alias,@"STO_CUDA_RESERVED_SHARED STV_DEFAULT"
__nv_reservedSMEM_offset_0_alias:
	.zero		0
.nv.shared.reserved.0:
	.zero		64
	.weak		__nv_reservedSMEM_tcgen05_partition
	.type		__nv_reservedSMEM_tcgen05_partition,@object
	.size		__nv_reservedSMEM_tcgen05_partition,(.L_0 - __nv_reservedSMEM_tcgen05_partition)
__nv_reservedSMEM_tcgen05_partition:
	.zero		32
.L_0:


//--------------------- .nv.global                --------------------------
	.section	.nv.global,"aw",@nobits
.nv.global:
	.type		_ZN40_INTERNAL_440349c4_4_k_cu_a2c04735_161754cute1_E,@object
	.size		_ZN40_INTERNAL_440349c4_4_k_cu_a2c04735_161754cute1_E,(_ZN40_INTERNAL_440349c4_4_k_cu_a2c04735_161754cuda3std3__45__cpo6cbeginE - _ZN40_INTERNAL_440349c4_4_k_cu_a2c04735_161754cute1_E)
_ZN40_INTERNAL_440349c4_4_k_cu_a2c04735_161754cute1_E:
	.zero		1
	.type		_ZN40_INTERNAL_440349c4_4_k_cu_a2c04735_161754cuda3std3__45__cpo6cbeginE,@object
	.size		_ZN40_INTERNAL_440349c4_4_k_cu_a2c04735_161754cuda3std3__45__cpo6cbeginE,(_ZN40_INTERNAL_440349c4_4_k_cu_a2c04735_161754cuda3std3__48in_placeE - _ZN40_INTERNAL_440349c4_4_k_cu_a2c04735_161754cuda3std3__45__cpo6cbeginE)
_ZN40_INTERNAL_440349c4_4_k_cu_a2c04735_161754cuda3std3__45__cpo6cbeginE:
	.zero		1
	.type		_ZN40_INTERNAL_440349c4_4_k_cu_a2c04735_161754cuda3std3__48in_placeE,@object
	.size		_ZN40_INTERNAL_440349c4_4_k_cu_a2c04735_161754cuda3std3__48in_placeE,(_ZN40_INTERNAL_440349c4_4_k_cu_a2c04735_161754cuda3std6ranges3__45__cpo9iter_moveE - _ZN40_INTERNAL_440349c4_4_k_cu_a2c04735_161754cuda3std3__48in_placeE)
_ZN40_INTERNAL_440349c4_4_k_cu_a2c04735_161754cuda3std3__48in_placeE:
	.zero		1
	.type		_ZN40_INTERNAL_440349c4_4_k_cu_a2c04735_161754cuda3std6ranges3__45__cpo9iter_moveE,@object
	.size		_ZN40_INTERNAL_440349c4_4_k_cu_a2c04735_161754cuda3std6ranges3__45__cpo9iter_moveE,(_ZN40_INTERNAL_440349c4_4_k_cu_a2c04735_161754cuda3std3__45__cpo5beginE - _ZN40_INTERNAL_440349c4_4_k_cu_a2c04735_161754cuda3std6ranges3__45__cpo9iter_moveE)
_ZN40_INTERNAL_440349c4_4_k_cu_a2c04735_161754cuda3std6ranges3__45__cpo9iter_moveE:
	.zero		1
	.type		_ZN40_INTERNAL_440349c4_4_k_cu_a2c04735_161754cuda3std3__45__cpo5beginE,@object
	.size		_ZN40_INTERNAL_440349c4_4_k_cu_a2c04735_161754cuda3std3__45__cpo5beginE,(_ZN40_INTERNAL_440349c4_4_k_cu_a2c04735_161754cuda3std3__442_GLOBAL__N__440349c4_4_k_cu_a2c04735_161756ignoreE - _ZN40_INTERNAL_440349c4_4_k_cu_a2c04735_161754cuda3std3__45__cpo5beginE)
_ZN40_INTERNAL_440349c4_4_k_cu_a2c04735_161754cuda3std3__45__cpo5beginE:
	.zero		1
	.type		_ZN40_INTERNAL_440349c4_4_k_cu_a2c04735_161754cuda3std3__442_GLOBAL__N__440349c4_4_k_cu_a2c04735_161756ignoreE,@object
	.size		_ZN40_INTERNAL_440349c4_4_k_cu_a2c04735_161754cuda3std3__442_GLOBAL__N__440349c4_4_k_cu_a2c04735_161756ignoreE,(_ZN40_INTERNAL_440349c4_4_k_cu_a2c04735_161754cute7productE - _ZN40_INTERNAL_440349c4_4_k_cu_a2c04735_161754cuda3std3__442_GLOBAL__N__440349c4_4_k_cu_a2c04735_161756ignoreE)
_ZN40_INTERNAL_440349c4_4_k_cu_a2c04735_161754cuda3std3__442_GLOBAL__N__440349c4_4_k_cu_a2c04735_161756ignoreE:
	.zero		1
	.type		_ZN40_INTERNAL_440349c4_4_k_cu_a2c04735_161754cute7productE,@object
	.size		_ZN40_INTERNAL_440349c4_4_k_cu_a2c04735_161754cute7productE,(_ZN40_INTERNAL_440349c4_4_k_cu_a2c04735_161754cuda3std3__45__cpo3endE - _ZN40_INTERNAL_440349c4_4_k_cu_a2c04735_161754cute7productE)
_ZN40_INTERNAL_440349c4_4_k_cu_a2c04735_161754cute7productE:
	.zero		1
	.type		_ZN40_INTERNAL_440349c4_4_k_cu_a2c04735_161754cuda3std3__45__cpo3endE,@object
	.size		_ZN40_INTERNAL_440349c4_4_k_cu_a2c04735_161754cuda3std3__45__cpo3endE,(_ZN40_INTERNAL_440349c4_4_k_cu_a2c04735_161754cuda3std3__419piecewise_constructE - _ZN40_INTERNAL_440349c4_4_k_cu_a2c04735_161754cuda3std3__45__cpo3endE)
_ZN40_INTERNAL_440349c4_4_k_cu_a2c04735_161754cuda3std3__45__cpo3endE:
	.zero		1
	.type		_ZN40_INTERNAL_440349c4_4_k_cu_a2c04735_161754cuda3std3__419piecewise_constructE,@object
	.size		_ZN40_INTERNAL_440349c4_4_k_cu_a2c04735_161754cuda3std3__419piecewise_constructE,(_ZN40_INTERNAL_440349c4_4_k_cu_a2c04735_161754cuda3std3__45__cpo4cendE - _ZN40_INTERNAL_440349c4_4_k_cu_a2c04735_161754cuda3std3__419piecewise_constructE)
_ZN40_INTERNAL_440349c4_4_k_cu_a2c04735_161754cuda3std3__419piecewise_constructE:
	.zero		1
	.type		_ZN40_INTERNAL_440349c4_4_k_cu_a2c04735_161754cuda3std3__45__cpo4cendE,@object
	.size		_ZN40_INTERNAL_440349c4_4_k_cu_a2c04735_161754cuda3std3__45__cpo4cendE,(_ZN40_INTERNAL_440349c4_4_k_cu_a2c04735_161754cuda3std6ranges3__45__cpo4swapE - _ZN40_INTERNAL_440349c4_4_k_cu_a2c04735_161754cuda3std3__45__cpo4cendE)
_ZN40_INTERNAL_440349c4_4_k_cu_a2c04735_161754cuda3std3__45__cpo4cendE:
	.zero		1
	.type		_ZN40_INTERNAL_440349c4_4_k_cu_a2c04735_161754cuda3std6ranges3__45__cpo4swapE,@object
	.size		_ZN40_INTERNAL_440349c4_4_k_cu_a2c04735_161754cuda3std6ranges3__45__cpo4swapE,(.L_10 - _ZN40_INTERNAL_440349c4_4_k_cu_a2c04735_161754cuda3std6ranges3__45__cpo4swapE)
_ZN40_INTERNAL_440349c4_4_k_cu_a2c04735_161754cuda3std6ranges3__45__cpo4swapE:
	.zero		1
.L_10:


//--------------------- .nv.constant0._ZN7cutlass13device_kernelINS_4gemm6kernel13GemmUniversalIN4cute5tupleIJiiiiEEENS1_10collective13CollectiveMmaINS1_35MainloopSm100TmaUmmaWarpSpecializedILi5ELi2ELi4ENS5_IJNS4_1CILi2EEENSA_ILi1EEESC_EEEEENS5_IJNSA_ILi256EEENSA_ILi64EEENSA_ILi128EEEEEENS_10bfloat16_tENS5_IJlSC_lEEESJ_SK_NS4_8TiledMMAINS4_8MMA_AtomIJNS4_26SM100_MMA_F16BF16_2x1SM_SSISJ_SJ_fLi256ELi64ELNS4_4UMMA5MajorE0ELSP_0ELNSO_7ScaleInE0ELSQ_0EEEEEENS4_6LayoutINS5_IJSC_SC_SC_EEENS5_IJNSA_ILi0EEESV_SV_EEEEENS5_IJNS4_10UnderscoreESY_SY_EEEEENS4_18SM100_TMA_2SM_LOADENS4_14ComposedLayoutINS4_7SwizzleILi3ELi4ELi3EEENS4_18smem_ptr_flag_bitsILi16EEENST_INS5_IJNSA_ILi8EEESG_EEENS5_IJSG_SC_EEEEEEEvNS4_8identityES11_S1B_vS1C_EENS_8epilogue10collective18CollectiveEpilogueINS1E_23Sm100TmaWarpSpecializedILi3ELi2ELi32ELb1ELb0EEEJNS5_IJSH_SG_SH_EEENS5_IJNST_ISH_SC_EENST_INSA_ILi32EEESC_EEEEESJ_SK_SJ_SK_NS1E_6fusion15FusionCallbacksIS1I_NS1O_17LinearCombinationISJ_fSJ_fLNS_15FloatRoundStyleE2EEES1J_S1N_JEEENS4_5SM1004TMEM4LOAD26SM100_TMEM_LOAD_32dp32b32xENS4_13SM90_TMA_LOADENS12_INS13_ILi2ELi4ELi3EEES16_NST_INS5_IJS17_S1L_EEENS5_IJS1L_SC_EEEEEEENS4_39AutoVectorizingCopyWithAssumedAlignmentILi128EEENS4_14SM90_TMA_STOREES23_S25_S25_EEEvvEEEEvNT_6ParamsE --------------------------
	.section	.nv.constant0._ZN7cutlass13device_kernelINS_4gemm6kernel13GemmUniversalIN4cute5tupleIJiiiiEEENS1_10collective13CollectiveMmaINS1_35MainloopSm100TmaUmmaWarpSpecializedILi5ELi2ELi4ENS5_IJNS4_1CILi2EEENSA_ILi1EEESC_EEEEENS5_IJNSA_ILi256EEENSA_ILi64EEENSA_ILi128EEEEEENS_10bfloat16_tENS5_IJlSC_lEEESJ_SK_NS4_8TiledMMAINS4_8MMA_AtomIJNS4_26SM100_MMA_F16BF16_2x1SM_SSISJ_SJ_fLi256ELi64ELNS4_4UMMA5MajorE0ELSP_0ELNSO_7ScaleInE0ELSQ_0EEEEEENS4_6LayoutINS5_IJSC_SC_SC_EEENS5_IJNSA_ILi0EEESV_SV_EEEEENS5_IJNS4_10UnderscoreESY_SY_EEEEENS4_18SM100_TMA_2SM_LOADENS4_14ComposedLayoutINS4_7SwizzleILi3ELi4ELi3EEENS4_18smem_ptr_flag_bitsILi16EEENST_INS5_IJNSA_ILi8EEESG_EEENS5_IJSG_SC_EEEEEEEvNS4_8identityES11_S1B_vS1C_EENS_8epilogue10collective18CollectiveEpilogueINS1E_23Sm100TmaWarpSpecializedILi3ELi2ELi32ELb1ELb0EEEJNS5_IJSH_SG_SH_EEENS5_IJNST_ISH_SC_EENST_INSA_ILi32EEESC_EEEEESJ_SK_SJ_SK_NS1E_6fusion15FusionCallbacksIS1I_NS1O_17LinearCombinationISJ_fSJ_fLNS_15FloatRoundStyleE2EEES1J_S1N_JEEENS4_5SM1004TMEM4LOAD26SM100_TMEM_LOAD_32dp32b32xENS4_13SM90_TMA_LOADENS12_INS13_ILi2ELi4ELi3EEES16_NST_INS5_IJS17_S1L_EEENS5_IJS1L_SC_EEEEEEENS4_39AutoVectorizingCopyWithAssumedAlignmentILi128EEENS4_14SM90_TMA_STOREES23_S25_S25_EEEvvEEEEvNT_6ParamsE,"a",@progbits
	.sectionflags	@""
	.align	4
.nv.constant0._ZN7cutlass13device_kernelINS_4gemm6kernel13GemmUniversalIN4cute5tupleIJiiiiEEENS1_10collective13CollectiveMmaINS1_35MainloopSm100TmaUmmaWarpSpecializedILi5ELi2ELi4ENS5_IJNS4_1CILi2EEENSA_ILi1EEESC_EEEEENS5_IJNSA_ILi256EEENSA_ILi64EEENSA_ILi128EEEEEENS_10bfloat16_tENS5_IJlSC_lEEESJ_SK_NS4_8TiledMMAINS4_8MMA_AtomIJNS4_26SM100_MMA_F16BF16_2x1SM_SSISJ_SJ_fLi256ELi64ELNS4_4UMMA5MajorE0ELSP_0ELNSO_7ScaleInE0ELSQ_0EEEEEENS4_6LayoutINS5_IJSC_SC_SC_EEENS5_IJNSA_ILi0EEESV_SV_EEEEENS5_IJNS4_10UnderscoreESY_SY_EEEEENS4_18SM100_TMA_2SM_LOADENS4_14ComposedLayoutINS4_7SwizzleILi3ELi4ELi3EEENS4_18smem_ptr_flag_bitsILi16EEENST_INS5_IJNSA_ILi8EEESG_EEENS5_IJSG_SC_EEEEEEEvNS4_8identityES11_S1B_vS1C_EENS_8epilogue10collective18CollectiveEpilogueINS1E_23Sm100TmaWarpSpecializedILi3ELi2ELi32ELb1ELb0EEEJNS5_IJSH_SG_SH_EEENS5_IJNST_ISH_SC_EENST_INSA_ILi32EEESC_EEEEESJ_SK_SJ_SK_NS1E_6fusion15FusionCallbacksIS1I_NS1O_17LinearCombinationISJ_fSJ_fLNS_15FloatRoundStyleE2EEES1J_S1N_JEEENS4_5SM1004TMEM4LOAD26SM100_TMEM_LOAD_32dp32b32xENS4_13SM90_TMA_LOADENS12_INS13_ILi2ELi4ELi3EEES16_NST_INS5_IJS17_S1L_EEENS5_IJS1L_SC_EEEEEEENS4_39AutoVectorizingCopyWithAssumedAlignmentILi128EEENS4_14SM90_TMA_STOREES23_S25_S25_EEEvvEEEEvNT_6ParamsE:
	.zero		2944


//--------------------- SYMBOLS --------------------------

	.type		.nv.reservedSmem.offset0,@object
	.size		.nv.reservedSmem.offset0,0x4
	.type		.nv.reservedSmem.cap,@object
	.size		.nv.reservedSmem.cap,0x4
	.type		__assertfail,@function
